//
// Generated by NVIDIA NVVM Compiler
//
// Compiler Build ID: CL-36424714
// Cuda compilation tools, release 13.0, V13.0.88
// Based on NVVM 20.0.0
//

.version 9.0
.target sm_100
.address_size 64

	// .globl	_Z20sumKmereCoincidencesPcPijS0_
.extern .func  (.param .b32 func_retval0) vprintf
(
	.param .b64 vprintf_param_0,
	.param .b64 vprintf_param_1
)
;
.const .align 1 .b8 c_perms[256] = {65, 65, 65, 0, 65, 65, 67, 0, 65, 65, 71, 0, 65, 65, 84, 0, 65, 67, 65, 0, 65, 67, 67, 0, 65, 67, 71, 0, 65, 67, 84, 0, 65, 71, 65, 0, 65, 71, 67, 0, 65, 71, 71, 0, 65, 71, 84, 0, 65, 84, 65, 0, 65, 84, 67, 0, 65, 84, 71, 0, 65, 84, 84, 0, 67, 65, 65, 0, 67, 65, 67, 0, 67, 65, 71, 0, 67, 65, 84, 0, 67, 67, 65, 0, 67, 67, 67, 0, 67, 67, 71, 0, 67, 67, 84, 0, 67, 71, 65, 0, 67, 71, 67, 0, 67, 71, 71, 0, 67, 71, 84, 0, 67, 84, 65, 0, 67, 84, 67, 0, 67, 84, 71, 0, 67, 84, 84, 0, 71, 65, 65, 0, 71, 65, 67, 0, 71, 65, 71, 0, 71, 65, 84, 0, 71, 67, 65, 0, 71, 67, 67, 0, 71, 67, 71, 0, 71, 67, 84, 0, 71, 71, 65, 0, 71, 71, 67, 0, 71, 71, 71, 0, 71, 71, 84, 0, 71, 84, 65, 0, 71, 84, 67, 0, 71, 84, 71, 0, 71, 84, 84, 0, 84, 65, 65, 0, 84, 65, 67, 0, 84, 65, 71, 0, 84, 65, 84, 0, 84, 67, 65, 0, 84, 67, 67, 0, 84, 67, 71, 0, 84, 67, 84, 0, 84, 71, 65, 0, 84, 71, 67, 0, 84, 71, 71, 0, 84, 71, 84, 0, 84, 84, 65, 0, 84, 84, 67, 0, 84, 84, 71, 0, 84, 84, 84};
// _ZZ11parallelSumPfiiE2XY has been demoted
// _ZZ12minKmereDistPiPfiiE9seqs_sums has been demoted
// _ZZ9minKmeresPiS_iiE5PIVOT has been demoted
.extern .shared .align 16 .b8 sDataSum[];
.extern .shared .align 16 .b8 min_sums[];
.global .align 1 .b8 $str[1];

.visible .entry _Z20sumKmereCoincidencesPcPijS0_(
	.param .u64 .ptr .align 1 _Z20sumKmereCoincidencesPcPijS0__param_0,
	.param .u64 .ptr .align 1 _Z20sumKmereCoincidencesPcPijS0__param_1,
	.param .u32 _Z20sumKmereCoincidencesPcPijS0__param_2,
	.param .u64 .ptr .align 1 _Z20sumKmereCoincidencesPcPijS0__param_3
)
{
	.reg .pred 	%p<31>;
	.reg .b16 	%rs<47>;
	.reg .b32 	%r<52>;
	.reg .b64 	%rd<30>;

	ld.param.u64 	%rd14, [_Z20sumKmereCoincidencesPcPijS0__param_0];
	ld.param.u64 	%rd13, [_Z20sumKmereCoincidencesPcPijS0__param_1];
	ld.param.u32 	%r16, [_Z20sumKmereCoincidencesPcPijS0__param_2];
	ld.param.u64 	%rd15, [_Z20sumKmereCoincidencesPcPijS0__param_3];
	cvta.to.global.u64 	%rd1, %rd14;
	cvta.to.global.u64 	%rd2, %rd15;
	mov.u32 	%r1, %ctaid.x;
	mov.u32 	%r17, %tid.x;
	shl.b32 	%r18, %r1, 6;
	add.s32 	%r3, %r18, %r17;
	setp.ge.u32 	%p1, %r1, %r16;
	setp.gt.u32 	%p2, %r17, 63;
	or.pred  	%p3, %p1, %p2;
	@%p3 bra 	$L__BB0_42;
	setp.gt.s32 	%p4, %r3, 12287;
	shl.b32 	%r19, %r3, 2;
	mov.u32 	%r20, sDataSum;
	add.s32 	%r4, %r20, %r19;
	@%p4 bra 	$L__BB0_3;
	mov.b32 	%r21, 0;
	st.shared.u32 	[%r4], %r21;
$L__BB0_3:
	bar.sync 	0;
	cvt.u64.u32 	%rd3, %r17;
	cvta.to.global.u64 	%rd16, %rd13;
	mul.wide.u32 	%rd17, %r1, 4;
	add.s64 	%rd18, %rd16, %rd17;
	ld.global.u32 	%r5, [%rd18+4];
	ld.global.u32 	%r22, [%rd18];
	cvt.s64.s32 	%rd4, %r22;
	sub.s32 	%r23, %r5, %r22;
	add.s32 	%r6, %r23, -3;
	setp.lt.s32 	%p5, %r6, 1;
	@%p5 bra 	$L__BB0_40;
	shl.b64 	%rd19, %rd3, 2;
	mov.u64 	%rd20, c_perms;
	add.s64 	%rd5, %rd20, %rd19;
	cvt.u32.u64 	%r25, %rd4;
	mul.wide.u32 	%rd21, %r3, 4;
	add.s64 	%rd6, %rd2, %rd21;
	sub.s32 	%r26, %r5, %r25;
	add.s32 	%r27, %r26, -4;
	and.b32  	%r7, %r6, 3;
	setp.lt.u32 	%p6, %r27, 3;
	mov.b32 	%r50, 0;
	@%p6 bra 	$L__BB0_31;
	and.b32  	%r50, %r6, 2147483644;
	ld.const.u8 	%rs1, [%rd5];
	neg.s32 	%r49, %r50;
	add.s64 	%rd22, %rd4, %rd1;
	add.s64 	%rd28, %rd22, 2;
$L__BB0_6:
	ld.global.u8 	%rs13, [%rd28+-2];
	ld.global.u8 	%rs43, [%rd28];
	setp.ne.s16 	%p7, %rs13, %rs1;
	@%p7 bra 	$L__BB0_12;
	ld.global.u8 	%rs15, [%rd28+-1];
	ld.const.u8 	%rs16, [%rd5+1];
	setp.ne.s16 	%p8, %rs15, %rs16;
	@%p8 bra 	$L__BB0_12;
	ld.const.u8 	%rs17, [%rd5+2];
	setp.ne.s16 	%p9, %rs43, %rs17;
	@%p9 bra 	$L__BB0_12;
	setp.gt.s32 	%p10, %r3, 12287;
	@%p10 bra 	$L__BB0_11;
	ld.shared.u32 	%r30, [%r4];
	add.s32 	%r31, %r30, 1;
	st.shared.u32 	[%r4], %r31;
	bra.uni 	$L__BB0_12;
$L__BB0_11:
	ld.global.u32 	%r28, [%rd6];
	add.s32 	%r29, %r28, 1;
	st.global.u32 	[%rd6], %r29;
	ld.global.u8 	%rs43, [%rd28];
$L__BB0_12:
	ld.global.u8 	%rs19, [%rd28+-1];
	ld.global.u8 	%rs46, [%rd28+1];
	setp.ne.s16 	%p11, %rs19, %rs1;
	@%p11 bra 	$L__BB0_18;
	ld.const.u8 	%rs21, [%rd5+1];
	setp.ne.s16 	%p12, %rs43, %rs21;
	@%p12 bra 	$L__BB0_18;
	ld.const.u8 	%rs23, [%rd5+2];
	setp.ne.s16 	%p13, %rs46, %rs23;
	@%p13 bra 	$L__BB0_18;
	setp.lt.s32 	%p14, %r3, 12288;
	@%p14 bra 	$L__BB0_17;
	ld.global.u32 	%r32, [%rd6];
	add.s32 	%r33, %r32, 1;
	st.global.u32 	[%rd6], %r33;
	ld.global.u8 	%rs43, [%rd28];
	ld.global.u8 	%rs46, [%rd28+1];
	bra.uni 	$L__BB0_18;
$L__BB0_17:
	ld.shared.u32 	%r34, [%r4];
	add.s32 	%r35, %r34, 1;
	st.shared.u32 	[%r4], %r35;
$L__BB0_18:
	setp.ne.s16 	%p15, %rs43, %rs1;
	@%p15 bra 	$L__BB0_24;
	ld.const.u8 	%rs27, [%rd5+1];
	setp.ne.s16 	%p16, %rs46, %rs27;
	@%p16 bra 	$L__BB0_24;
	ld.global.u8 	%rs29, [%rd28+2];
	ld.const.u8 	%rs30, [%rd5+2];
	setp.ne.s16 	%p17, %rs29, %rs30;
	@%p17 bra 	$L__BB0_24;
	setp.lt.s32 	%p18, %r3, 12288;
	@%p18 bra 	$L__BB0_23;
	ld.global.u32 	%r36, [%rd6];
	add.s32 	%r37, %r36, 1;
	st.global.u32 	[%rd6], %r37;
	ld.global.u8 	%rs46, [%rd28+1];
	bra.uni 	$L__BB0_24;
$L__BB0_23:
	ld.shared.u32 	%r38, [%r4];
	add.s32 	%r39, %r38, 1;
	st.shared.u32 	[%r4], %r39;
$L__BB0_24:
	setp.ne.s16 	%p19, %rs46, %rs1;
	@%p19 bra 	$L__BB0_30;
	ld.global.u8 	%rs33, [%rd28+2];
	ld.const.u8 	%rs34, [%rd5+1];
	setp.ne.s16 	%p20, %rs33, %rs34;
	@%p20 bra 	$L__BB0_30;
	ld.global.u8 	%rs35, [%rd28+3];
	ld.const.u8 	%rs36, [%rd5+2];
	setp.ne.s16 	%p21, %rs35, %rs36;
	@%p21 bra 	$L__BB0_30;
	setp.lt.s32 	%p22, %r3, 12288;
	@%p22 bra 	$L__BB0_29;
	ld.global.u32 	%r40, [%rd6];
	add.s32 	%r41, %r40, 1;
	st.global.u32 	[%rd6], %r41;
	bra.uni 	$L__BB0_30;
$L__BB0_29:
	ld.shared.u32 	%r42, [%r4];
	add.s32 	%r43, %r42, 1;
	st.shared.u32 	[%r4], %r43;
$L__BB0_30:
	add.s32 	%r49, %r49, 4;
	add.s64 	%rd28, %rd28, 4;
	setp.ne.s32 	%p23, %r49, 0;
	@%p23 bra 	$L__BB0_6;
$L__BB0_31:
	setp.eq.s32 	%p24, %r7, 0;
	@%p24 bra 	$L__BB0_40;
	ld.const.u8 	%rs12, [%rd5];
	cvt.u64.u32 	%rd23, %r50;
	add.s64 	%rd24, %rd4, %rd23;
	add.s64 	%rd25, %rd24, %rd1;
	add.s64 	%rd29, %rd25, 2;
	neg.s32 	%r51, %r7;
$L__BB0_33:
	.pragma "nounroll";
	ld.global.u8 	%rs37, [%rd29+-2];
	setp.ne.s16 	%p25, %rs37, %rs12;
	@%p25 bra 	$L__BB0_39;
	ld.global.u8 	%rs39, [%rd29+-1];
	ld.const.u8 	%rs40, [%rd5+1];
	setp.ne.s16 	%p26, %rs39, %rs40;
	@%p26 bra 	$L__BB0_39;
	ld.global.u8 	%rs41, [%rd29];
	ld.const.u8 	%rs42, [%rd5+2];
	setp.ne.s16 	%p27, %rs41, %rs42;
	@%p27 bra 	$L__BB0_39;
	setp.lt.s32 	%p28, %r3, 12288;
	@%p28 bra 	$L__BB0_38;
	ld.global.u32 	%r44, [%rd6];
	add.s32 	%r45, %r44, 1;
	st.global.u32 	[%rd6], %r45;
	bra.uni 	$L__BB0_39;
$L__BB0_38:
	ld.shared.u32 	%r46, [%r4];
	add.s32 	%r47, %r46, 1;
	st.shared.u32 	[%r4], %r47;
$L__BB0_39:
	add.s64 	%rd29, %rd29, 1;
	add.s32 	%r51, %r51, 1;
	setp.ne.s32 	%p29, %r51, 0;
	@%p29 bra 	$L__BB0_33;
$L__BB0_40:
	setp.gt.s32 	%p30, %r3, 12287;
	bar.sync 	0;
	@%p30 bra 	$L__BB0_42;
	ld.shared.u32 	%r48, [%r4];
	mul.wide.s32 	%rd26, %r3, 4;
	add.s64 	%rd27, %rd2, %rd26;
	st.global.u32 	[%rd27], %r48;
$L__BB0_42:
	ret;

}
	// .globl	_Z32sumKmereCoincidencesGlobalMemoryPcPijS0_
.visible .entry _Z32sumKmereCoincidencesGlobalMemoryPcPijS0_(
	.param .u64 .ptr .align 1 _Z32sumKmereCoincidencesGlobalMemoryPcPijS0__param_0,
	.param .u64 .ptr .align 1 _Z32sumKmereCoincidencesGlobalMemoryPcPijS0__param_1,
	.param .u32 _Z32sumKmereCoincidencesGlobalMemoryPcPijS0__param_2,
	.param .u64 .ptr .align 1 _Z32sumKmereCoincidencesGlobalMemoryPcPijS0__param_3
)
{
	.reg .pred 	%p<24>;
	.reg .b16 	%rs<47>;
	.reg .b32 	%r<37>;
	.reg .b64 	%rd<28>;

	ld.param.u64 	%rd14, [_Z32sumKmereCoincidencesGlobalMemoryPcPijS0__param_0];
	ld.param.u64 	%rd12, [_Z32sumKmereCoincidencesGlobalMemoryPcPijS0__param_1];
	ld.param.u32 	%r14, [_Z32sumKmereCoincidencesGlobalMemoryPcPijS0__param_2];
	ld.param.u64 	%rd13, [_Z32sumKmereCoincidencesGlobalMemoryPcPijS0__param_3];
	cvta.to.global.u64 	%rd1, %rd14;
	mov.u32 	%r1, %ctaid.x;
	mov.u32 	%r15, %tid.x;
	setp.ge.u32 	%p1, %r1, %r14;
	setp.gt.u32 	%p2, %r15, 63;
	or.pred  	%p3, %p1, %p2;
	@%p3 bra 	$L__BB1_29;
	cvta.to.global.u64 	%rd15, %rd12;
	cvt.u64.u32 	%rd2, %r15;
	mul.wide.u32 	%rd16, %r1, 4;
	add.s64 	%rd17, %rd15, %rd16;
	ld.global.u32 	%r3, [%rd17+4];
	ld.global.u32 	%r16, [%rd17];
	cvt.s64.s32 	%rd3, %r16;
	sub.s32 	%r17, %r3, %r16;
	add.s32 	%r4, %r17, -3;
	setp.lt.s32 	%p4, %r4, 1;
	@%p4 bra 	$L__BB1_28;
	shl.b64 	%rd18, %rd2, 2;
	mov.u64 	%rd19, c_perms;
	add.s64 	%rd4, %rd19, %rd18;
	cvt.u32.u64 	%r19, %rd3;
	shl.b32 	%r20, %r1, 6;
	add.s32 	%r21, %r20, %r15;
	cvta.to.global.u64 	%rd20, %rd13;
	mul.wide.s32 	%rd21, %r21, 4;
	add.s64 	%rd5, %rd20, %rd21;
	sub.s32 	%r22, %r3, %r19;
	add.s32 	%r23, %r22, -4;
	and.b32  	%r5, %r4, 3;
	setp.lt.u32 	%p5, %r23, 3;
	mov.b32 	%r35, 0;
	@%p5 bra 	$L__BB1_21;
	and.b32  	%r35, %r4, 2147483644;
	ld.const.u8 	%rs1, [%rd4];
	neg.s32 	%r34, %r35;
	add.s64 	%rd22, %rd3, %rd1;
	add.s64 	%rd26, %rd22, 2;
$L__BB1_4:
	ld.global.u8 	%rs13, [%rd26+-2];
	ld.global.u8 	%rs45, [%rd26];
	setp.ne.s16 	%p6, %rs13, %rs1;
	@%p6 bra 	$L__BB1_8;
	ld.global.u8 	%rs15, [%rd26+-1];
	ld.const.u8 	%rs16, [%rd4+1];
	setp.ne.s16 	%p7, %rs15, %rs16;
	@%p7 bra 	$L__BB1_8;
	ld.const.u8 	%rs17, [%rd4+2];
	setp.ne.s16 	%p8, %rs45, %rs17;
	@%p8 bra 	$L__BB1_8;
	ld.global.u32 	%r24, [%rd5];
	add.s32 	%r25, %r24, 1;
	st.global.u32 	[%rd5], %r25;
	ld.global.u8 	%rs45, [%rd26];
$L__BB1_8:
	ld.global.u8 	%rs19, [%rd26+-1];
	ld.global.u8 	%rs46, [%rd26+1];
	setp.ne.s16 	%p9, %rs19, %rs1;
	@%p9 bra 	$L__BB1_12;
	ld.const.u8 	%rs21, [%rd4+1];
	setp.ne.s16 	%p10, %rs45, %rs21;
	@%p10 bra 	$L__BB1_12;
	ld.const.u8 	%rs23, [%rd4+2];
	setp.ne.s16 	%p11, %rs46, %rs23;
	@%p11 bra 	$L__BB1_12;
	ld.global.u32 	%r26, [%rd5];
	add.s32 	%r27, %r26, 1;
	st.global.u32 	[%rd5], %r27;
	ld.global.u8 	%rs45, [%rd26];
	ld.global.u8 	%rs46, [%rd26+1];
$L__BB1_12:
	setp.ne.s16 	%p12, %rs45, %rs1;
	@%p12 bra 	$L__BB1_16;
	ld.const.u8 	%rs27, [%rd4+1];
	setp.ne.s16 	%p13, %rs46, %rs27;
	@%p13 bra 	$L__BB1_16;
	ld.global.u8 	%rs29, [%rd26+2];
	ld.const.u8 	%rs30, [%rd4+2];
	setp.ne.s16 	%p14, %rs29, %rs30;
	@%p14 bra 	$L__BB1_16;
	ld.global.u32 	%r28, [%rd5];
	add.s32 	%r29, %r28, 1;
	st.global.u32 	[%rd5], %r29;
	ld.global.u8 	%rs46, [%rd26+1];
$L__BB1_16:
	setp.ne.s16 	%p15, %rs46, %rs1;
	@%p15 bra 	$L__BB1_20;
	ld.global.u8 	%rs33, [%rd26+2];
	ld.const.u8 	%rs34, [%rd4+1];
	setp.ne.s16 	%p16, %rs33, %rs34;
	@%p16 bra 	$L__BB1_20;
	ld.global.u8 	%rs35, [%rd26+3];
	ld.const.u8 	%rs36, [%rd4+2];
	setp.ne.s16 	%p17, %rs35, %rs36;
	@%p17 bra 	$L__BB1_20;
	ld.global.u32 	%r30, [%rd5];
	add.s32 	%r31, %r30, 1;
	st.global.u32 	[%rd5], %r31;
$L__BB1_20:
	add.s32 	%r34, %r34, 4;
	add.s64 	%rd26, %rd26, 4;
	setp.ne.s32 	%p18, %r34, 0;
	@%p18 bra 	$L__BB1_4;
$L__BB1_21:
	setp.eq.s32 	%p19, %r5, 0;
	@%p19 bra 	$L__BB1_28;
	ld.const.u8 	%rs12, [%rd4];
	cvt.u64.u32 	%rd23, %r35;
	add.s64 	%rd24, %rd3, %rd23;
	add.s64 	%rd25, %rd24, %rd1;
	add.s64 	%rd27, %rd25, 2;
	neg.s32 	%r36, %r5;
$L__BB1_23:
	.pragma "nounroll";
	ld.global.u8 	%rs37, [%rd27+-2];
	setp.ne.s16 	%p20, %rs37, %rs12;
	@%p20 bra 	$L__BB1_27;
	ld.global.u8 	%rs39, [%rd27+-1];
	ld.const.u8 	%rs40, [%rd4+1];
	setp.ne.s16 	%p21, %rs39, %rs40;
	@%p21 bra 	$L__BB1_27;
	ld.global.u8 	%rs41, [%rd27];
	ld.const.u8 	%rs42, [%rd4+2];
	setp.ne.s16 	%p22, %rs41, %rs42;
	@%p22 bra 	$L__BB1_27;
	ld.global.u32 	%r32, [%rd5];
	add.s32 	%r33, %r32, 1;
	st.global.u32 	[%rd5], %r33;
$L__BB1_27:
	add.s64 	%rd27, %rd27, 1;
	add.s32 	%r36, %r36, 1;
	setp.ne.s32 	%p23, %r36, 0;
	@%p23 bra 	$L__BB1_23;
$L__BB1_28:
	bar.sync 	0;
$L__BB1_29:
	ret;

}
	// .globl	_Z11parallelSumPfii
.visible .entry _Z11parallelSumPfii(
	.param .u64 .ptr .align 1 _Z11parallelSumPfii_param_0,
	.param .u32 _Z11parallelSumPfii_param_1,
	.param .u32 _Z11parallelSumPfii_param_2
)
{
	.reg .pred 	%p<11>;
	.reg .b32 	%r<63>;
	.reg .b32 	%f<2>;
	.reg .b64 	%rd<5>;
	// demoted variable
	.shared .align 4 .b8 _ZZ11parallelSumPfiiE2XY[256];
	ld.param.u64 	%rd1, [_Z11parallelSumPfii_param_0];
	ld.param.u32 	%r10, [_Z11parallelSumPfii_param_1];
	ld.param.u32 	%r11, [_Z11parallelSumPfii_param_2];
	mov.u32 	%r12, %ctaid.x;
	mov.u32 	%r1, %ntid.x;
	mov.u32 	%r2, %tid.x;
	mad.lo.s32 	%r3, %r12, %r1, %r2;
	setp.ge.s32 	%p1, %r3, %r11;
	shl.b32 	%r13, %r2, 2;
	mov.u32 	%r14, _ZZ11parallelSumPfiiE2XY;
	add.s32 	%r4, %r14, %r13;
	@%p1 bra 	$L__BB2_2;
	shl.b32 	%r15, %r3, 2;
	mov.u32 	%r16, min_sums;
	add.s32 	%r17, %r16, %r15;
	ld.shared.u32 	%r18, [%r17];
	st.shared.u32 	[%r4], %r18;
$L__BB2_2:
	setp.lt.u32 	%p2, %r1, 2;
	@%p2 bra 	$L__BB2_7;
	shl.b32 	%r20, %r2, 1;
	add.s32 	%r5, %r20, 2;
	mov.b32 	%r62, 1;
$L__BB2_4:
	bar.sync 	0;
	mul.lo.s32 	%r8, %r62, %r5;
	add.s32 	%r21, %r8, -1;
	setp.ge.u32 	%p3, %r21, %r1;
	@%p3 bra 	$L__BB2_6;
	sub.s32 	%r22, %r8, %r62;
	shl.b32 	%r23, %r22, 2;
	add.s32 	%r25, %r14, %r23;
	ld.shared.u32 	%r26, [%r25+-4];
	shl.b32 	%r27, %r62, 2;
	add.s32 	%r28, %r25, %r27;
	ld.shared.u32 	%r29, [%r28+-4];
	add.s32 	%r30, %r29, %r26;
	st.shared.u32 	[%r28+-4], %r30;
$L__BB2_6:
	shl.b32 	%r62, %r62, 1;
	setp.lt.u32 	%p4, %r62, %r1;
	@%p4 bra 	$L__BB2_4;
$L__BB2_7:
	shl.b32 	%r31, %r2, 1;
	add.s32 	%r6, %r31, 2;
	bar.sync 	0;
	setp.eq.s32 	%p5, %r2, 0;
	@%p5 bra 	$L__BB2_8;
	bra.uni 	$L__BB2_9;
$L__BB2_8:
	ld.shared.u32 	%r32, [_ZZ11parallelSumPfiiE2XY+124];
	ld.shared.u32 	%r33, [_ZZ11parallelSumPfiiE2XY+188];
	add.s32 	%r34, %r33, %r32;
	st.shared.u32 	[_ZZ11parallelSumPfiiE2XY+188], %r34;
$L__BB2_9:
	bar.sync 	0;
	setp.gt.u32 	%p6, %r2, 2;
	@%p6 bra 	$L__BB2_11;
	shl.b32 	%r35, %r6, 5;
	add.s32 	%r37, %r14, %r35;
	ld.shared.u32 	%r38, [%r37+-4];
	ld.shared.u32 	%r39, [%r37+28];
	add.s32 	%r40, %r39, %r38;
	st.shared.u32 	[%r37+28], %r40;
$L__BB2_11:
	bar.sync 	0;
	setp.gt.u32 	%p7, %r2, 6;
	@%p7 bra 	$L__BB2_13;
	shl.b32 	%r41, %r6, 4;
	add.s32 	%r43, %r14, %r41;
	ld.shared.u32 	%r44, [%r43+-4];
	ld.shared.u32 	%r45, [%r43+12];
	add.s32 	%r46, %r45, %r44;
	st.shared.u32 	[%r43+12], %r46;
$L__BB2_13:
	bar.sync 	0;
	setp.gt.u32 	%p8, %r2, 14;
	@%p8 bra 	$L__BB2_15;
	shl.b32 	%r47, %r6, 3;
	add.s32 	%r49, %r14, %r47;
	ld.shared.u32 	%r50, [%r49+-4];
	ld.shared.u32 	%r51, [%r49+4];
	add.s32 	%r52, %r51, %r50;
	st.shared.u32 	[%r49+4], %r52;
$L__BB2_15:
	bar.sync 	0;
	setp.gt.u32 	%p9, %r2, 30;
	@%p9 bra 	$L__BB2_17;
	add.s32 	%r54, %r4, %r13;
	ld.shared.u32 	%r55, [%r54+4];
	ld.shared.u32 	%r56, [%r54+8];
	add.s32 	%r57, %r56, %r55;
	st.shared.u32 	[%r54+8], %r57;
$L__BB2_17:
	bar.sync 	0;
	setp.ne.s32 	%p10, %r3, 0;
	@%p10 bra 	$L__BB2_19;
	shl.b32 	%r58, %r11, 2;
	add.s32 	%r60, %r14, %r58;
	ld.shared.u32 	%r61, [%r60+-4];
	cvt.rn.f32.s32 	%f1, %r61;
	cvta.to.global.u64 	%rd2, %rd1;
	mul.wide.s32 	%rd3, %r10, 4;
	add.s64 	%rd4, %rd2, %rd3;
	st.global.f32 	[%rd4], %f1;
$L__BB2_19:
	ret;

}
	// .globl	_Z12minKmereDistPiPfii
.visible .entry _Z12minKmereDistPiPfii(
	.param .u64 .ptr .align 1 _Z12minKmereDistPiPfii_param_0,
	.param .u64 .ptr .align 1 _Z12minKmereDistPiPfii_param_1,
	.param .u32 _Z12minKmereDistPiPfii_param_2,
	.param .u32 _Z12minKmereDistPiPfii_param_3
)
{
	.reg .pred 	%p<66>;
	.reg .b32 	%r<265>;
	.reg .b64 	%rd<133>;
	// demoted variable
	.shared .align 4 .b8 _ZZ12minKmereDistPiPfiiE9seqs_sums[512];
	ld.param.u64 	%rd1, [_Z12minKmereDistPiPfii_param_0];
	ld.param.u32 	%r2, [_Z12minKmereDistPiPfii_param_2];
	mov.u32 	%r1, %ctaid.x;
	add.s32 	%r3, %r2, -1;
	setp.ge.s32 	%p1, %r1, %r3;
	@%p1 bra 	$L__BB3_130;
	cvta.to.global.u64 	%rd2, %rd1;
	mov.u32 	%r4, %tid.x;
	mov.u32 	%r5, %ntid.x;
	mad.lo.s32 	%r6, %r5, %r4, %r1;
	mul.wide.s32 	%rd3, %r6, 4;
	add.s64 	%rd4, %rd2, %rd3;
	ld.global.u32 	%r7, [%rd4];
	ld.global.u32 	%r8, [%rd4+4];
	st.shared.u32 	[_ZZ12minKmereDistPiPfiiE9seqs_sums], %r7;
	st.shared.u32 	[_ZZ12minKmereDistPiPfiiE9seqs_sums+4], %r8;
	st.shared.u32 	[_ZZ12minKmereDistPiPfiiE9seqs_sums+8], %r7;
	st.shared.u32 	[_ZZ12minKmereDistPiPfiiE9seqs_sums+12], %r8;
	st.shared.u32 	[_ZZ12minKmereDistPiPfiiE9seqs_sums+16], %r7;
	st.shared.u32 	[_ZZ12minKmereDistPiPfiiE9seqs_sums+20], %r8;
	st.shared.u32 	[_ZZ12minKmereDistPiPfiiE9seqs_sums+24], %r7;
	st.shared.u32 	[_ZZ12minKmereDistPiPfiiE9seqs_sums+28], %r8;
	st.shared.u32 	[_ZZ12minKmereDistPiPfiiE9seqs_sums+32], %r7;
	st.shared.u32 	[_ZZ12minKmereDistPiPfiiE9seqs_sums+36], %r8;
	st.shared.u32 	[_ZZ12minKmereDistPiPfiiE9seqs_sums+40], %r7;
	st.shared.u32 	[_ZZ12minKmereDistPiPfiiE9seqs_sums+44], %r8;
	st.shared.u32 	[_ZZ12minKmereDistPiPfiiE9seqs_sums+48], %r7;
	st.shared.u32 	[_ZZ12minKmereDistPiPfiiE9seqs_sums+52], %r8;
	st.shared.u32 	[_ZZ12minKmereDistPiPfiiE9seqs_sums+56], %r7;
	st.shared.u32 	[_ZZ12minKmereDistPiPfiiE9seqs_sums+60], %r8;
	st.shared.u32 	[_ZZ12minKmereDistPiPfiiE9seqs_sums+64], %r7;
	st.shared.u32 	[_ZZ12minKmereDistPiPfiiE9seqs_sums+68], %r8;
	st.shared.u32 	[_ZZ12minKmereDistPiPfiiE9seqs_sums+72], %r7;
	st.shared.u32 	[_ZZ12minKmereDistPiPfiiE9seqs_sums+76], %r8;
	st.shared.u32 	[_ZZ12minKmereDistPiPfiiE9seqs_sums+80], %r7;
	st.shared.u32 	[_ZZ12minKmereDistPiPfiiE9seqs_sums+84], %r8;
	st.shared.u32 	[_ZZ12minKmereDistPiPfiiE9seqs_sums+88], %r7;
	st.shared.u32 	[_ZZ12minKmereDistPiPfiiE9seqs_sums+92], %r8;
	st.shared.u32 	[_ZZ12minKmereDistPiPfiiE9seqs_sums+96], %r7;
	st.shared.u32 	[_ZZ12minKmereDistPiPfiiE9seqs_sums+100], %r8;
	st.shared.u32 	[_ZZ12minKmereDistPiPfiiE9seqs_sums+104], %r7;
	st.shared.u32 	[_ZZ12minKmereDistPiPfiiE9seqs_sums+108], %r8;
	st.shared.u32 	[_ZZ12minKmereDistPiPfiiE9seqs_sums+112], %r7;
	st.shared.u32 	[_ZZ12minKmereDistPiPfiiE9seqs_sums+116], %r8;
	st.shared.u32 	[_ZZ12minKmereDistPiPfiiE9seqs_sums+120], %r7;
	st.shared.u32 	[_ZZ12minKmereDistPiPfiiE9seqs_sums+124], %r8;
	st.shared.u32 	[_ZZ12minKmereDistPiPfiiE9seqs_sums+128], %r7;
	st.shared.u32 	[_ZZ12minKmereDistPiPfiiE9seqs_sums+132], %r8;
	st.shared.u32 	[_ZZ12minKmereDistPiPfiiE9seqs_sums+136], %r7;
	st.shared.u32 	[_ZZ12minKmereDistPiPfiiE9seqs_sums+140], %r8;
	st.shared.u32 	[_ZZ12minKmereDistPiPfiiE9seqs_sums+144], %r7;
	st.shared.u32 	[_ZZ12minKmereDistPiPfiiE9seqs_sums+148], %r8;
	st.shared.u32 	[_ZZ12minKmereDistPiPfiiE9seqs_sums+152], %r7;
	st.shared.u32 	[_ZZ12minKmereDistPiPfiiE9seqs_sums+156], %r8;
	st.shared.u32 	[_ZZ12minKmereDistPiPfiiE9seqs_sums+160], %r7;
	st.shared.u32 	[_ZZ12minKmereDistPiPfiiE9seqs_sums+164], %r8;
	st.shared.u32 	[_ZZ12minKmereDistPiPfiiE9seqs_sums+168], %r7;
	st.shared.u32 	[_ZZ12minKmereDistPiPfiiE9seqs_sums+172], %r8;
	st.shared.u32 	[_ZZ12minKmereDistPiPfiiE9seqs_sums+176], %r7;
	st.shared.u32 	[_ZZ12minKmereDistPiPfiiE9seqs_sums+180], %r8;
	st.shared.u32 	[_ZZ12minKmereDistPiPfiiE9seqs_sums+184], %r7;
	st.shared.u32 	[_ZZ12minKmereDistPiPfiiE9seqs_sums+188], %r8;
	st.shared.u32 	[_ZZ12minKmereDistPiPfiiE9seqs_sums+192], %r7;
	st.shared.u32 	[_ZZ12minKmereDistPiPfiiE9seqs_sums+196], %r8;
	st.shared.u32 	[_ZZ12minKmereDistPiPfiiE9seqs_sums+200], %r7;
	st.shared.u32 	[_ZZ12minKmereDistPiPfiiE9seqs_sums+204], %r8;
	st.shared.u32 	[_ZZ12minKmereDistPiPfiiE9seqs_sums+208], %r7;
	st.shared.u32 	[_ZZ12minKmereDistPiPfiiE9seqs_sums+212], %r8;
	st.shared.u32 	[_ZZ12minKmereDistPiPfiiE9seqs_sums+216], %r7;
	st.shared.u32 	[_ZZ12minKmereDistPiPfiiE9seqs_sums+220], %r8;
	st.shared.u32 	[_ZZ12minKmereDistPiPfiiE9seqs_sums+224], %r7;
	st.shared.u32 	[_ZZ12minKmereDistPiPfiiE9seqs_sums+228], %r8;
	st.shared.u32 	[_ZZ12minKmereDistPiPfiiE9seqs_sums+232], %r7;
	st.shared.u32 	[_ZZ12minKmereDistPiPfiiE9seqs_sums+236], %r8;
	st.shared.u32 	[_ZZ12minKmereDistPiPfiiE9seqs_sums+240], %r7;
	st.shared.u32 	[_ZZ12minKmereDistPiPfiiE9seqs_sums+244], %r8;
	st.shared.u32 	[_ZZ12minKmereDistPiPfiiE9seqs_sums+248], %r7;
	st.shared.u32 	[_ZZ12minKmereDistPiPfiiE9seqs_sums+252], %r8;
	st.shared.u32 	[_ZZ12minKmereDistPiPfiiE9seqs_sums+256], %r7;
	st.shared.u32 	[_ZZ12minKmereDistPiPfiiE9seqs_sums+260], %r8;
	st.shared.u32 	[_ZZ12minKmereDistPiPfiiE9seqs_sums+264], %r7;
	st.shared.u32 	[_ZZ12minKmereDistPiPfiiE9seqs_sums+268], %r8;
	st.shared.u32 	[_ZZ12minKmereDistPiPfiiE9seqs_sums+272], %r7;
	st.shared.u32 	[_ZZ12minKmereDistPiPfiiE9seqs_sums+276], %r8;
	st.shared.u32 	[_ZZ12minKmereDistPiPfiiE9seqs_sums+280], %r7;
	st.shared.u32 	[_ZZ12minKmereDistPiPfiiE9seqs_sums+284], %r8;
	st.shared.u32 	[_ZZ12minKmereDistPiPfiiE9seqs_sums+288], %r7;
	st.shared.u32 	[_ZZ12minKmereDistPiPfiiE9seqs_sums+292], %r8;
	st.shared.u32 	[_ZZ12minKmereDistPiPfiiE9seqs_sums+296], %r7;
	st.shared.u32 	[_ZZ12minKmereDistPiPfiiE9seqs_sums+300], %r8;
	st.shared.u32 	[_ZZ12minKmereDistPiPfiiE9seqs_sums+304], %r7;
	st.shared.u32 	[_ZZ12minKmereDistPiPfiiE9seqs_sums+308], %r8;
	st.shared.u32 	[_ZZ12minKmereDistPiPfiiE9seqs_sums+312], %r7;
	st.shared.u32 	[_ZZ12minKmereDistPiPfiiE9seqs_sums+316], %r8;
	st.shared.u32 	[_ZZ12minKmereDistPiPfiiE9seqs_sums+320], %r7;
	st.shared.u32 	[_ZZ12minKmereDistPiPfiiE9seqs_sums+324], %r8;
	st.shared.u32 	[_ZZ12minKmereDistPiPfiiE9seqs_sums+328], %r7;
	st.shared.u32 	[_ZZ12minKmereDistPiPfiiE9seqs_sums+332], %r8;
	st.shared.u32 	[_ZZ12minKmereDistPiPfiiE9seqs_sums+336], %r7;
	st.shared.u32 	[_ZZ12minKmereDistPiPfiiE9seqs_sums+340], %r8;
	st.shared.u32 	[_ZZ12minKmereDistPiPfiiE9seqs_sums+344], %r7;
	st.shared.u32 	[_ZZ12minKmereDistPiPfiiE9seqs_sums+348], %r8;
	st.shared.u32 	[_ZZ12minKmereDistPiPfiiE9seqs_sums+352], %r7;
	st.shared.u32 	[_ZZ12minKmereDistPiPfiiE9seqs_sums+356], %r8;
	st.shared.u32 	[_ZZ12minKmereDistPiPfiiE9seqs_sums+360], %r7;
	st.shared.u32 	[_ZZ12minKmereDistPiPfiiE9seqs_sums+364], %r8;
	st.shared.u32 	[_ZZ12minKmereDistPiPfiiE9seqs_sums+368], %r7;
	st.shared.u32 	[_ZZ12minKmereDistPiPfiiE9seqs_sums+372], %r8;
	st.shared.u32 	[_ZZ12minKmereDistPiPfiiE9seqs_sums+376], %r7;
	st.shared.u32 	[_ZZ12minKmereDistPiPfiiE9seqs_sums+380], %r8;
	st.shared.u32 	[_ZZ12minKmereDistPiPfiiE9seqs_sums+384], %r7;
	st.shared.u32 	[_ZZ12minKmereDistPiPfiiE9seqs_sums+388], %r8;
	st.shared.u32 	[_ZZ12minKmereDistPiPfiiE9seqs_sums+392], %r7;
	st.shared.u32 	[_ZZ12minKmereDistPiPfiiE9seqs_sums+396], %r8;
	st.shared.u32 	[_ZZ12minKmereDistPiPfiiE9seqs_sums+400], %r7;
	st.shared.u32 	[_ZZ12minKmereDistPiPfiiE9seqs_sums+404], %r8;
	st.shared.u32 	[_ZZ12minKmereDistPiPfiiE9seqs_sums+408], %r7;
	st.shared.u32 	[_ZZ12minKmereDistPiPfiiE9seqs_sums+412], %r8;
	st.shared.u32 	[_ZZ12minKmereDistPiPfiiE9seqs_sums+416], %r7;
	st.shared.u32 	[_ZZ12minKmereDistPiPfiiE9seqs_sums+420], %r8;
	st.shared.u32 	[_ZZ12minKmereDistPiPfiiE9seqs_sums+424], %r7;
	st.shared.u32 	[_ZZ12minKmereDistPiPfiiE9seqs_sums+428], %r8;
	st.shared.u32 	[_ZZ12minKmereDistPiPfiiE9seqs_sums+432], %r7;
	st.shared.u32 	[_ZZ12minKmereDistPiPfiiE9seqs_sums+436], %r8;
	st.shared.u32 	[_ZZ12minKmereDistPiPfiiE9seqs_sums+440], %r7;
	st.shared.u32 	[_ZZ12minKmereDistPiPfiiE9seqs_sums+444], %r8;
	st.shared.u32 	[_ZZ12minKmereDistPiPfiiE9seqs_sums+448], %r7;
	st.shared.u32 	[_ZZ12minKmereDistPiPfiiE9seqs_sums+452], %r8;
	st.shared.u32 	[_ZZ12minKmereDistPiPfiiE9seqs_sums+456], %r7;
	st.shared.u32 	[_ZZ12minKmereDistPiPfiiE9seqs_sums+460], %r8;
	st.shared.u32 	[_ZZ12minKmereDistPiPfiiE9seqs_sums+464], %r7;
	st.shared.u32 	[_ZZ12minKmereDistPiPfiiE9seqs_sums+468], %r8;
	st.shared.u32 	[_ZZ12minKmereDistPiPfiiE9seqs_sums+472], %r7;
	st.shared.u32 	[_ZZ12minKmereDistPiPfiiE9seqs_sums+476], %r8;
	st.shared.u32 	[_ZZ12minKmereDistPiPfiiE9seqs_sums+480], %r7;
	st.shared.u32 	[_ZZ12minKmereDistPiPfiiE9seqs_sums+484], %r8;
	st.shared.u32 	[_ZZ12minKmereDistPiPfiiE9seqs_sums+488], %r7;
	st.shared.u32 	[_ZZ12minKmereDistPiPfiiE9seqs_sums+492], %r8;
	st.shared.u32 	[_ZZ12minKmereDistPiPfiiE9seqs_sums+496], %r7;
	st.shared.u32 	[_ZZ12minKmereDistPiPfiiE9seqs_sums+500], %r8;
	st.shared.u32 	[_ZZ12minKmereDistPiPfiiE9seqs_sums+504], %r7;
	st.shared.u32 	[_ZZ12minKmereDistPiPfiiE9seqs_sums+508], %r8;
	bar.sync 	0;
	ld.shared.u32 	%r9, [_ZZ12minKmereDistPiPfiiE9seqs_sums];
	ld.shared.u32 	%r10, [_ZZ12minKmereDistPiPfiiE9seqs_sums+4];
	setp.lt.s32 	%p2, %r9, %r10;
	@%p2 bra 	$L__BB3_3;
	mov.u64 	%rd5, $str;
	cvta.global.u64 	%rd6, %rd5;
	{ // callseq 0, 0
	.param .b64 param0;
	st.param.b64 	[param0], %rd6;
	.param .b64 param1;
	st.param.b64 	[param1], 0;
	.param .b32 retval0;
	call.uni (retval0), 
	vprintf, 
	(
	param0, 
	param1
	);
	ld.param.b32 	%r11, [retval0];
	} // callseq 0
$L__BB3_3:
	ld.shared.u32 	%r13, [_ZZ12minKmereDistPiPfiiE9seqs_sums+8];
	ld.shared.u32 	%r14, [_ZZ12minKmereDistPiPfiiE9seqs_sums+12];
	setp.lt.s32 	%p3, %r13, %r14;
	@%p3 bra 	$L__BB3_5;
	mov.u64 	%rd7, $str;
	cvta.global.u64 	%rd8, %rd7;
	{ // callseq 1, 0
	.param .b64 param0;
	st.param.b64 	[param0], %rd8;
	.param .b64 param1;
	st.param.b64 	[param1], 0;
	.param .b32 retval0;
	call.uni (retval0), 
	vprintf, 
	(
	param0, 
	param1
	);
	ld.param.b32 	%r15, [retval0];
	} // callseq 1
$L__BB3_5:
	ld.shared.u32 	%r17, [_ZZ12minKmereDistPiPfiiE9seqs_sums+16];
	ld.shared.u32 	%r18, [_ZZ12minKmereDistPiPfiiE9seqs_sums+20];
	setp.lt.s32 	%p4, %r17, %r18;
	@%p4 bra 	$L__BB3_7;
	mov.u64 	%rd9, $str;
	cvta.global.u64 	%rd10, %rd9;
	{ // callseq 2, 0
	.param .b64 param0;
	st.param.b64 	[param0], %rd10;
	.param .b64 param1;
	st.param.b64 	[param1], 0;
	.param .b32 retval0;
	call.uni (retval0), 
	vprintf, 
	(
	param0, 
	param1
	);
	ld.param.b32 	%r19, [retval0];
	} // callseq 2
$L__BB3_7:
	ld.shared.u32 	%r21, [_ZZ12minKmereDistPiPfiiE9seqs_sums+24];
	ld.shared.u32 	%r22, [_ZZ12minKmereDistPiPfiiE9seqs_sums+28];
	setp.lt.s32 	%p5, %r21, %r22;
	@%p5 bra 	$L__BB3_9;
	mov.u64 	%rd11, $str;
	cvta.global.u64 	%rd12, %rd11;
	{ // callseq 3, 0
	.param .b64 param0;
	st.param.b64 	[param0], %rd12;
	.param .b64 param1;
	st.param.b64 	[param1], 0;
	.param .b32 retval0;
	call.uni (retval0), 
	vprintf, 
	(
	param0, 
	param1
	);
	ld.param.b32 	%r23, [retval0];
	} // callseq 3
$L__BB3_9:
	ld.shared.u32 	%r25, [_ZZ12minKmereDistPiPfiiE9seqs_sums+32];
	ld.shared.u32 	%r26, [_ZZ12minKmereDistPiPfiiE9seqs_sums+36];
	setp.lt.s32 	%p6, %r25, %r26;
	@%p6 bra 	$L__BB3_11;
	mov.u64 	%rd13, $str;
	cvta.global.u64 	%rd14, %rd13;
	{ // callseq 4, 0
	.param .b64 param0;
	st.param.b64 	[param0], %rd14;
	.param .b64 param1;
	st.param.b64 	[param1], 0;
	.param .b32 retval0;
	call.uni (retval0), 
	vprintf, 
	(
	param0, 
	param1
	);
	ld.param.b32 	%r27, [retval0];
	} // callseq 4
$L__BB3_11:
	ld.shared.u32 	%r29, [_ZZ12minKmereDistPiPfiiE9seqs_sums+40];
	ld.shared.u32 	%r30, [_ZZ12minKmereDistPiPfiiE9seqs_sums+44];
	setp.lt.s32 	%p7, %r29, %r30;
	@%p7 bra 	$L__BB3_13;
	mov.u64 	%rd15, $str;
	cvta.global.u64 	%rd16, %rd15;
	{ // callseq 5, 0
	.param .b64 param0;
	st.param.b64 	[param0], %rd16;
	.param .b64 param1;
	st.param.b64 	[param1], 0;
	.param .b32 retval0;
	call.uni (retval0), 
	vprintf, 
	(
	param0, 
	param1
	);
	ld.param.b32 	%r31, [retval0];
	} // callseq 5
$L__BB3_13:
	ld.shared.u32 	%r33, [_ZZ12minKmereDistPiPfiiE9seqs_sums+48];
	ld.shared.u32 	%r34, [_ZZ12minKmereDistPiPfiiE9seqs_sums+52];
	setp.lt.s32 	%p8, %r33, %r34;
	@%p8 bra 	$L__BB3_15;
	mov.u64 	%rd17, $str;
	cvta.global.u64 	%rd18, %rd17;
	{ // callseq 6, 0
	.param .b64 param0;
	st.param.b64 	[param0], %rd18;
	.param .b64 param1;
	st.param.b64 	[param1], 0;
	.param .b32 retval0;
	call.uni (retval0), 
	vprintf, 
	(
	param0, 
	param1
	);
	ld.param.b32 	%r35, [retval0];
	} // callseq 6
$L__BB3_15:
	ld.shared.u32 	%r37, [_ZZ12minKmereDistPiPfiiE9seqs_sums+56];
	ld.shared.u32 	%r38, [_ZZ12minKmereDistPiPfiiE9seqs_sums+60];
	setp.lt.s32 	%p9, %r37, %r38;
	@%p9 bra 	$L__BB3_17;
	mov.u64 	%rd19, $str;
	cvta.global.u64 	%rd20, %rd19;
	{ // callseq 7, 0
	.param .b64 param0;
	st.param.b64 	[param0], %rd20;
	.param .b64 param1;
	st.param.b64 	[param1], 0;
	.param .b32 retval0;
	call.uni (retval0), 
	vprintf, 
	(
	param0, 
	param1
	);
	ld.param.b32 	%r39, [retval0];
	} // callseq 7
$L__BB3_17:
	ld.shared.u32 	%r41, [_ZZ12minKmereDistPiPfiiE9seqs_sums+64];
	ld.shared.u32 	%r42, [_ZZ12minKmereDistPiPfiiE9seqs_sums+68];
	setp.lt.s32 	%p10, %r41, %r42;
	@%p10 bra 	$L__BB3_19;
	mov.u64 	%rd21, $str;
	cvta.global.u64 	%rd22, %rd21;
	{ // callseq 8, 0
	.param .b64 param0;
	st.param.b64 	[param0], %rd22;
	.param .b64 param1;
	st.param.b64 	[param1], 0;
	.param .b32 retval0;
	call.uni (retval0), 
	vprintf, 
	(
	param0, 
	param1
	);
	ld.param.b32 	%r43, [retval0];
	} // callseq 8
$L__BB3_19:
	ld.shared.u32 	%r45, [_ZZ12minKmereDistPiPfiiE9seqs_sums+72];
	ld.shared.u32 	%r46, [_ZZ12minKmereDistPiPfiiE9seqs_sums+76];
	setp.lt.s32 	%p11, %r45, %r46;
	@%p11 bra 	$L__BB3_21;
	mov.u64 	%rd23, $str;
	cvta.global.u64 	%rd24, %rd23;
	{ // callseq 9, 0
	.param .b64 param0;
	st.param.b64 	[param0], %rd24;
	.param .b64 param1;
	st.param.b64 	[param1], 0;
	.param .b32 retval0;
	call.uni (retval0), 
	vprintf, 
	(
	param0, 
	param1
	);
	ld.param.b32 	%r47, [retval0];
	} // callseq 9
$L__BB3_21:
	ld.shared.u32 	%r49, [_ZZ12minKmereDistPiPfiiE9seqs_sums+80];
	ld.shared.u32 	%r50, [_ZZ12minKmereDistPiPfiiE9seqs_sums+84];
	setp.lt.s32 	%p12, %r49, %r50;
	@%p12 bra 	$L__BB3_23;
	mov.u64 	%rd25, $str;
	cvta.global.u64 	%rd26, %rd25;
	{ // callseq 10, 0
	.param .b64 param0;
	st.param.b64 	[param0], %rd26;
	.param .b64 param1;
	st.param.b64 	[param1], 0;
	.param .b32 retval0;
	call.uni (retval0), 
	vprintf, 
	(
	param0, 
	param1
	);
	ld.param.b32 	%r51, [retval0];
	} // callseq 10
$L__BB3_23:
	ld.shared.u32 	%r53, [_ZZ12minKmereDistPiPfiiE9seqs_sums+88];
	ld.shared.u32 	%r54, [_ZZ12minKmereDistPiPfiiE9seqs_sums+92];
	setp.lt.s32 	%p13, %r53, %r54;
	@%p13 bra 	$L__BB3_25;
	mov.u64 	%rd27, $str;
	cvta.global.u64 	%rd28, %rd27;
	{ // callseq 11, 0
	.param .b64 param0;
	st.param.b64 	[param0], %rd28;
	.param .b64 param1;
	st.param.b64 	[param1], 0;
	.param .b32 retval0;
	call.uni (retval0), 
	vprintf, 
	(
	param0, 
	param1
	);
	ld.param.b32 	%r55, [retval0];
	} // callseq 11
$L__BB3_25:
	ld.shared.u32 	%r57, [_ZZ12minKmereDistPiPfiiE9seqs_sums+96];
	ld.shared.u32 	%r58, [_ZZ12minKmereDistPiPfiiE9seqs_sums+100];
	setp.lt.s32 	%p14, %r57, %r58;
	@%p14 bra 	$L__BB3_27;
	mov.u64 	%rd29, $str;
	cvta.global.u64 	%rd30, %rd29;
	{ // callseq 12, 0
	.param .b64 param0;
	st.param.b64 	[param0], %rd30;
	.param .b64 param1;
	st.param.b64 	[param1], 0;
	.param .b32 retval0;
	call.uni (retval0), 
	vprintf, 
	(
	param0, 
	param1
	);
	ld.param.b32 	%r59, [retval0];
	} // callseq 12
$L__BB3_27:
	ld.shared.u32 	%r61, [_ZZ12minKmereDistPiPfiiE9seqs_sums+104];
	ld.shared.u32 	%r62, [_ZZ12minKmereDistPiPfiiE9seqs_sums+108];
	setp.lt.s32 	%p15, %r61, %r62;
	@%p15 bra 	$L__BB3_29;
	mov.u64 	%rd31, $str;
	cvta.global.u64 	%rd32, %rd31;
	{ // callseq 13, 0
	.param .b64 param0;
	st.param.b64 	[param0], %rd32;
	.param .b64 param1;
	st.param.b64 	[param1], 0;
	.param .b32 retval0;
	call.uni (retval0), 
	vprintf, 
	(
	param0, 
	param1
	);
	ld.param.b32 	%r63, [retval0];
	} // callseq 13
$L__BB3_29:
	ld.shared.u32 	%r65, [_ZZ12minKmereDistPiPfiiE9seqs_sums+112];
	ld.shared.u32 	%r66, [_ZZ12minKmereDistPiPfiiE9seqs_sums+116];
	setp.lt.s32 	%p16, %r65, %r66;
	@%p16 bra 	$L__BB3_31;
	mov.u64 	%rd33, $str;
	cvta.global.u64 	%rd34, %rd33;
	{ // callseq 14, 0
	.param .b64 param0;
	st.param.b64 	[param0], %rd34;
	.param .b64 param1;
	st.param.b64 	[param1], 0;
	.param .b32 retval0;
	call.uni (retval0), 
	vprintf, 
	(
	param0, 
	param1
	);
	ld.param.b32 	%r67, [retval0];
	} // callseq 14
$L__BB3_31:
	ld.shared.u32 	%r69, [_ZZ12minKmereDistPiPfiiE9seqs_sums+120];
	ld.shared.u32 	%r70, [_ZZ12minKmereDistPiPfiiE9seqs_sums+124];
	setp.lt.s32 	%p17, %r69, %r70;
	@%p17 bra 	$L__BB3_33;
	mov.u64 	%rd35, $str;
	cvta.global.u64 	%rd36, %rd35;
	{ // callseq 15, 0
	.param .b64 param0;
	st.param.b64 	[param0], %rd36;
	.param .b64 param1;
	st.param.b64 	[param1], 0;
	.param .b32 retval0;
	call.uni (retval0), 
	vprintf, 
	(
	param0, 
	param1
	);
	ld.param.b32 	%r71, [retval0];
	} // callseq 15
$L__BB3_33:
	ld.shared.u32 	%r73, [_ZZ12minKmereDistPiPfiiE9seqs_sums+128];
	ld.shared.u32 	%r74, [_ZZ12minKmereDistPiPfiiE9seqs_sums+132];
	setp.lt.s32 	%p18, %r73, %r74;
	@%p18 bra 	$L__BB3_35;
	mov.u64 	%rd37, $str;
	cvta.global.u64 	%rd38, %rd37;
	{ // callseq 16, 0
	.param .b64 param0;
	st.param.b64 	[param0], %rd38;
	.param .b64 param1;
	st.param.b64 	[param1], 0;
	.param .b32 retval0;
	call.uni (retval0), 
	vprintf, 
	(
	param0, 
	param1
	);
	ld.param.b32 	%r75, [retval0];
	} // callseq 16
$L__BB3_35:
	ld.shared.u32 	%r77, [_ZZ12minKmereDistPiPfiiE9seqs_sums+136];
	ld.shared.u32 	%r78, [_ZZ12minKmereDistPiPfiiE9seqs_sums+140];
	setp.lt.s32 	%p19, %r77, %r78;
	@%p19 bra 	$L__BB3_37;
	mov.u64 	%rd39, $str;
	cvta.global.u64 	%rd40, %rd39;
	{ // callseq 17, 0
	.param .b64 param0;
	st.param.b64 	[param0], %rd40;
	.param .b64 param1;
	st.param.b64 	[param1], 0;
	.param .b32 retval0;
	call.uni (retval0), 
	vprintf, 
	(
	param0, 
	param1
	);
	ld.param.b32 	%r79, [retval0];
	} // callseq 17
$L__BB3_37:
	ld.shared.u32 	%r81, [_ZZ12minKmereDistPiPfiiE9seqs_sums+144];
	ld.shared.u32 	%r82, [_ZZ12minKmereDistPiPfiiE9seqs_sums+148];
	setp.lt.s32 	%p20, %r81, %r82;
	@%p20 bra 	$L__BB3_39;
	mov.u64 	%rd41, $str;
	cvta.global.u64 	%rd42, %rd41;
	{ // callseq 18, 0
	.param .b64 param0;
	st.param.b64 	[param0], %rd42;
	.param .b64 param1;
	st.param.b64 	[param1], 0;
	.param .b32 retval0;
	call.uni (retval0), 
	vprintf, 
	(
	param0, 
	param1
	);
	ld.param.b32 	%r83, [retval0];
	} // callseq 18
$L__BB3_39:
	ld.shared.u32 	%r85, [_ZZ12minKmereDistPiPfiiE9seqs_sums+152];
	ld.shared.u32 	%r86, [_ZZ12minKmereDistPiPfiiE9seqs_sums+156];
	setp.lt.s32 	%p21, %r85, %r86;
	@%p21 bra 	$L__BB3_41;
	mov.u64 	%rd43, $str;
	cvta.global.u64 	%rd44, %rd43;
	{ // callseq 19, 0
	.param .b64 param0;
	st.param.b64 	[param0], %rd44;
	.param .b64 param1;
	st.param.b64 	[param1], 0;
	.param .b32 retval0;
	call.uni (retval0), 
	vprintf, 
	(
	param0, 
	param1
	);
	ld.param.b32 	%r87, [retval0];
	} // callseq 19
$L__BB3_41:
	ld.shared.u32 	%r89, [_ZZ12minKmereDistPiPfiiE9seqs_sums+160];
	ld.shared.u32 	%r90, [_ZZ12minKmereDistPiPfiiE9seqs_sums+164];
	setp.lt.s32 	%p22, %r89, %r90;
	@%p22 bra 	$L__BB3_43;
	mov.u64 	%rd45, $str;
	cvta.global.u64 	%rd46, %rd45;
	{ // callseq 20, 0
	.param .b64 param0;
	st.param.b64 	[param0], %rd46;
	.param .b64 param1;
	st.param.b64 	[param1], 0;
	.param .b32 retval0;
	call.uni (retval0), 
	vprintf, 
	(
	param0, 
	param1
	);
	ld.param.b32 	%r91, [retval0];
	} // callseq 20
$L__BB3_43:
	ld.shared.u32 	%r93, [_ZZ12minKmereDistPiPfiiE9seqs_sums+168];
	ld.shared.u32 	%r94, [_ZZ12minKmereDistPiPfiiE9seqs_sums+172];
	setp.lt.s32 	%p23, %r93, %r94;
	@%p23 bra 	$L__BB3_45;
	mov.u64 	%rd47, $str;
	cvta.global.u64 	%rd48, %rd47;
	{ // callseq 21, 0
	.param .b64 param0;
	st.param.b64 	[param0], %rd48;
	.param .b64 param1;
	st.param.b64 	[param1], 0;
	.param .b32 retval0;
	call.uni (retval0), 
	vprintf, 
	(
	param0, 
	param1
	);
	ld.param.b32 	%r95, [retval0];
	} // callseq 21
$L__BB3_45:
	ld.shared.u32 	%r97, [_ZZ12minKmereDistPiPfiiE9seqs_sums+176];
	ld.shared.u32 	%r98, [_ZZ12minKmereDistPiPfiiE9seqs_sums+180];
	setp.lt.s32 	%p24, %r97, %r98;
	@%p24 bra 	$L__BB3_47;
	mov.u64 	%rd49, $str;
	cvta.global.u64 	%rd50, %rd49;
	{ // callseq 22, 0
	.param .b64 param0;
	st.param.b64 	[param0], %rd50;
	.param .b64 param1;
	st.param.b64 	[param1], 0;
	.param .b32 retval0;
	call.uni (retval0), 
	vprintf, 
	(
	param0, 
	param1
	);
	ld.param.b32 	%r99, [retval0];
	} // callseq 22
$L__BB3_47:
	ld.shared.u32 	%r101, [_ZZ12minKmereDistPiPfiiE9seqs_sums+184];
	ld.shared.u32 	%r102, [_ZZ12minKmereDistPiPfiiE9seqs_sums+188];
	setp.lt.s32 	%p25, %r101, %r102;
	@%p25 bra 	$L__BB3_49;
	mov.u64 	%rd51, $str;
	cvta.global.u64 	%rd52, %rd51;
	{ // callseq 23, 0
	.param .b64 param0;
	st.param.b64 	[param0], %rd52;
	.param .b64 param1;
	st.param.b64 	[param1], 0;
	.param .b32 retval0;
	call.uni (retval0), 
	vprintf, 
	(
	param0, 
	param1
	);
	ld.param.b32 	%r103, [retval0];
	} // callseq 23
$L__BB3_49:
	ld.shared.u32 	%r105, [_ZZ12minKmereDistPiPfiiE9seqs_sums+192];
	ld.shared.u32 	%r106, [_ZZ12minKmereDistPiPfiiE9seqs_sums+196];
	setp.lt.s32 	%p26, %r105, %r106;
	@%p26 bra 	$L__BB3_51;
	mov.u64 	%rd53, $str;
	cvta.global.u64 	%rd54, %rd53;
	{ // callseq 24, 0
	.param .b64 param0;
	st.param.b64 	[param0], %rd54;
	.param .b64 param1;
	st.param.b64 	[param1], 0;
	.param .b32 retval0;
	call.uni (retval0), 
	vprintf, 
	(
	param0, 
	param1
	);
	ld.param.b32 	%r107, [retval0];
	} // callseq 24
$L__BB3_51:
	ld.shared.u32 	%r109, [_ZZ12minKmereDistPiPfiiE9seqs_sums+200];
	ld.shared.u32 	%r110, [_ZZ12minKmereDistPiPfiiE9seqs_sums+204];
	setp.lt.s32 	%p27, %r109, %r110;
	@%p27 bra 	$L__BB3_53;
	mov.u64 	%rd55, $str;
	cvta.global.u64 	%rd56, %rd55;
	{ // callseq 25, 0
	.param .b64 param0;
	st.param.b64 	[param0], %rd56;
	.param .b64 param1;
	st.param.b64 	[param1], 0;
	.param .b32 retval0;
	call.uni (retval0), 
	vprintf, 
	(
	param0, 
	param1
	);
	ld.param.b32 	%r111, [retval0];
	} // callseq 25
$L__BB3_53:
	ld.shared.u32 	%r113, [_ZZ12minKmereDistPiPfiiE9seqs_sums+208];
	ld.shared.u32 	%r114, [_ZZ12minKmereDistPiPfiiE9seqs_sums+212];
	setp.lt.s32 	%p28, %r113, %r114;
	@%p28 bra 	$L__BB3_55;
	mov.u64 	%rd57, $str;
	cvta.global.u64 	%rd58, %rd57;
	{ // callseq 26, 0
	.param .b64 param0;
	st.param.b64 	[param0], %rd58;
	.param .b64 param1;
	st.param.b64 	[param1], 0;
	.param .b32 retval0;
	call.uni (retval0), 
	vprintf, 
	(
	param0, 
	param1
	);
	ld.param.b32 	%r115, [retval0];
	} // callseq 26
$L__BB3_55:
	ld.shared.u32 	%r117, [_ZZ12minKmereDistPiPfiiE9seqs_sums+216];
	ld.shared.u32 	%r118, [_ZZ12minKmereDistPiPfiiE9seqs_sums+220];
	setp.lt.s32 	%p29, %r117, %r118;
	@%p29 bra 	$L__BB3_57;
	mov.u64 	%rd59, $str;
	cvta.global.u64 	%rd60, %rd59;
	{ // callseq 27, 0
	.param .b64 param0;
	st.param.b64 	[param0], %rd60;
	.param .b64 param1;
	st.param.b64 	[param1], 0;
	.param .b32 retval0;
	call.uni (retval0), 
	vprintf, 
	(
	param0, 
	param1
	);
	ld.param.b32 	%r119, [retval0];
	} // callseq 27
$L__BB3_57:
	ld.shared.u32 	%r121, [_ZZ12minKmereDistPiPfiiE9seqs_sums+224];
	ld.shared.u32 	%r122, [_ZZ12minKmereDistPiPfiiE9seqs_sums+228];
	setp.lt.s32 	%p30, %r121, %r122;
	@%p30 bra 	$L__BB3_59;
	mov.u64 	%rd61, $str;
	cvta.global.u64 	%rd62, %rd61;
	{ // callseq 28, 0
	.param .b64 param0;
	st.param.b64 	[param0], %rd62;
	.param .b64 param1;
	st.param.b64 	[param1], 0;
	.param .b32 retval0;
	call.uni (retval0), 
	vprintf, 
	(
	param0, 
	param1
	);
	ld.param.b32 	%r123, [retval0];
	} // callseq 28
$L__BB3_59:
	ld.shared.u32 	%r125, [_ZZ12minKmereDistPiPfiiE9seqs_sums+232];
	ld.shared.u32 	%r126, [_ZZ12minKmereDistPiPfiiE9seqs_sums+236];
	setp.lt.s32 	%p31, %r125, %r126;
	@%p31 bra 	$L__BB3_61;
	mov.u64 	%rd63, $str;
	cvta.global.u64 	%rd64, %rd63;
	{ // callseq 29, 0
	.param .b64 param0;
	st.param.b64 	[param0], %rd64;
	.param .b64 param1;
	st.param.b64 	[param1], 0;
	.param .b32 retval0;
	call.uni (retval0), 
	vprintf, 
	(
	param0, 
	param1
	);
	ld.param.b32 	%r127, [retval0];
	} // callseq 29
$L__BB3_61:
	ld.shared.u32 	%r129, [_ZZ12minKmereDistPiPfiiE9seqs_sums+240];
	ld.shared.u32 	%r130, [_ZZ12minKmereDistPiPfiiE9seqs_sums+244];
	setp.lt.s32 	%p32, %r129, %r130;
	@%p32 bra 	$L__BB3_63;
	mov.u64 	%rd65, $str;
	cvta.global.u64 	%rd66, %rd65;
	{ // callseq 30, 0
	.param .b64 param0;
	st.param.b64 	[param0], %rd66;
	.param .b64 param1;
	st.param.b64 	[param1], 0;
	.param .b32 retval0;
	call.uni (retval0), 
	vprintf, 
	(
	param0, 
	param1
	);
	ld.param.b32 	%r131, [retval0];
	} // callseq 30
$L__BB3_63:
	ld.shared.u32 	%r133, [_ZZ12minKmereDistPiPfiiE9seqs_sums+248];
	ld.shared.u32 	%r134, [_ZZ12minKmereDistPiPfiiE9seqs_sums+252];
	setp.lt.s32 	%p33, %r133, %r134;
	@%p33 bra 	$L__BB3_65;
	mov.u64 	%rd67, $str;
	cvta.global.u64 	%rd68, %rd67;
	{ // callseq 31, 0
	.param .b64 param0;
	st.param.b64 	[param0], %rd68;
	.param .b64 param1;
	st.param.b64 	[param1], 0;
	.param .b32 retval0;
	call.uni (retval0), 
	vprintf, 
	(
	param0, 
	param1
	);
	ld.param.b32 	%r135, [retval0];
	} // callseq 31
$L__BB3_65:
	ld.shared.u32 	%r137, [_ZZ12minKmereDistPiPfiiE9seqs_sums+256];
	ld.shared.u32 	%r138, [_ZZ12minKmereDistPiPfiiE9seqs_sums+260];
	setp.lt.s32 	%p34, %r137, %r138;
	@%p34 bra 	$L__BB3_67;
	mov.u64 	%rd69, $str;
	cvta.global.u64 	%rd70, %rd69;
	{ // callseq 32, 0
	.param .b64 param0;
	st.param.b64 	[param0], %rd70;
	.param .b64 param1;
	st.param.b64 	[param1], 0;
	.param .b32 retval0;
	call.uni (retval0), 
	vprintf, 
	(
	param0, 
	param1
	);
	ld.param.b32 	%r139, [retval0];
	} // callseq 32
$L__BB3_67:
	ld.shared.u32 	%r141, [_ZZ12minKmereDistPiPfiiE9seqs_sums+264];
	ld.shared.u32 	%r142, [_ZZ12minKmereDistPiPfiiE9seqs_sums+268];
	setp.lt.s32 	%p35, %r141, %r142;
	@%p35 bra 	$L__BB3_69;
	mov.u64 	%rd71, $str;
	cvta.global.u64 	%rd72, %rd71;
	{ // callseq 33, 0
	.param .b64 param0;
	st.param.b64 	[param0], %rd72;
	.param .b64 param1;
	st.param.b64 	[param1], 0;
	.param .b32 retval0;
	call.uni (retval0), 
	vprintf, 
	(
	param0, 
	param1
	);
	ld.param.b32 	%r143, [retval0];
	} // callseq 33
$L__BB3_69:
	ld.shared.u32 	%r145, [_ZZ12minKmereDistPiPfiiE9seqs_sums+272];
	ld.shared.u32 	%r146, [_ZZ12minKmereDistPiPfiiE9seqs_sums+276];
	setp.lt.s32 	%p36, %r145, %r146;
	@%p36 bra 	$L__BB3_71;
	mov.u64 	%rd73, $str;
	cvta.global.u64 	%rd74, %rd73;
	{ // callseq 34, 0
	.param .b64 param0;
	st.param.b64 	[param0], %rd74;
	.param .b64 param1;
	st.param.b64 	[param1], 0;
	.param .b32 retval0;
	call.uni (retval0), 
	vprintf, 
	(
	param0, 
	param1
	);
	ld.param.b32 	%r147, [retval0];
	} // callseq 34
$L__BB3_71:
	ld.shared.u32 	%r149, [_ZZ12minKmereDistPiPfiiE9seqs_sums+280];
	ld.shared.u32 	%r150, [_ZZ12minKmereDistPiPfiiE9seqs_sums+284];
	setp.lt.s32 	%p37, %r149, %r150;
	@%p37 bra 	$L__BB3_73;
	mov.u64 	%rd75, $str;
	cvta.global.u64 	%rd76, %rd75;
	{ // callseq 35, 0
	.param .b64 param0;
	st.param.b64 	[param0], %rd76;
	.param .b64 param1;
	st.param.b64 	[param1], 0;
	.param .b32 retval0;
	call.uni (retval0), 
	vprintf, 
	(
	param0, 
	param1
	);
	ld.param.b32 	%r151, [retval0];
	} // callseq 35
$L__BB3_73:
	ld.shared.u32 	%r153, [_ZZ12minKmereDistPiPfiiE9seqs_sums+288];
	ld.shared.u32 	%r154, [_ZZ12minKmereDistPiPfiiE9seqs_sums+292];
	setp.lt.s32 	%p38, %r153, %r154;
	@%p38 bra 	$L__BB3_75;
	mov.u64 	%rd77, $str;
	cvta.global.u64 	%rd78, %rd77;
	{ // callseq 36, 0
	.param .b64 param0;
	st.param.b64 	[param0], %rd78;
	.param .b64 param1;
	st.param.b64 	[param1], 0;
	.param .b32 retval0;
	call.uni (retval0), 
	vprintf, 
	(
	param0, 
	param1
	);
	ld.param.b32 	%r155, [retval0];
	} // callseq 36
$L__BB3_75:
	ld.shared.u32 	%r157, [_ZZ12minKmereDistPiPfiiE9seqs_sums+296];
	ld.shared.u32 	%r158, [_ZZ12minKmereDistPiPfiiE9seqs_sums+300];
	setp.lt.s32 	%p39, %r157, %r158;
	@%p39 bra 	$L__BB3_77;
	mov.u64 	%rd79, $str;
	cvta.global.u64 	%rd80, %rd79;
	{ // callseq 37, 0
	.param .b64 param0;
	st.param.b64 	[param0], %rd80;
	.param .b64 param1;
	st.param.b64 	[param1], 0;
	.param .b32 retval0;
	call.uni (retval0), 
	vprintf, 
	(
	param0, 
	param1
	);
	ld.param.b32 	%r159, [retval0];
	} // callseq 37
$L__BB3_77:
	ld.shared.u32 	%r161, [_ZZ12minKmereDistPiPfiiE9seqs_sums+304];
	ld.shared.u32 	%r162, [_ZZ12minKmereDistPiPfiiE9seqs_sums+308];
	setp.lt.s32 	%p40, %r161, %r162;
	@%p40 bra 	$L__BB3_79;
	mov.u64 	%rd81, $str;
	cvta.global.u64 	%rd82, %rd81;
	{ // callseq 38, 0
	.param .b64 param0;
	st.param.b64 	[param0], %rd82;
	.param .b64 param1;
	st.param.b64 	[param1], 0;
	.param .b32 retval0;
	call.uni (retval0), 
	vprintf, 
	(
	param0, 
	param1
	);
	ld.param.b32 	%r163, [retval0];
	} // callseq 38
$L__BB3_79:
	ld.shared.u32 	%r165, [_ZZ12minKmereDistPiPfiiE9seqs_sums+312];
	ld.shared.u32 	%r166, [_ZZ12minKmereDistPiPfiiE9seqs_sums+316];
	setp.lt.s32 	%p41, %r165, %r166;
	@%p41 bra 	$L__BB3_81;
	mov.u64 	%rd83, $str;
	cvta.global.u64 	%rd84, %rd83;
	{ // callseq 39, 0
	.param .b64 param0;
	st.param.b64 	[param0], %rd84;
	.param .b64 param1;
	st.param.b64 	[param1], 0;
	.param .b32 retval0;
	call.uni (retval0), 
	vprintf, 
	(
	param0, 
	param1
	);
	ld.param.b32 	%r167, [retval0];
	} // callseq 39
$L__BB3_81:
	ld.shared.u32 	%r169, [_ZZ12minKmereDistPiPfiiE9seqs_sums+320];
	ld.shared.u32 	%r170, [_ZZ12minKmereDistPiPfiiE9seqs_sums+324];
	setp.lt.s32 	%p42, %r169, %r170;
	@%p42 bra 	$L__BB3_83;
	mov.u64 	%rd85, $str;
	cvta.global.u64 	%rd86, %rd85;
	{ // callseq 40, 0
	.param .b64 param0;
	st.param.b64 	[param0], %rd86;
	.param .b64 param1;
	st.param.b64 	[param1], 0;
	.param .b32 retval0;
	call.uni (retval0), 
	vprintf, 
	(
	param0, 
	param1
	);
	ld.param.b32 	%r171, [retval0];
	} // callseq 40
$L__BB3_83:
	ld.shared.u32 	%r173, [_ZZ12minKmereDistPiPfiiE9seqs_sums+328];
	ld.shared.u32 	%r174, [_ZZ12minKmereDistPiPfiiE9seqs_sums+332];
	setp.lt.s32 	%p43, %r173, %r174;
	@%p43 bra 	$L__BB3_85;
	mov.u64 	%rd87, $str;
	cvta.global.u64 	%rd88, %rd87;
	{ // callseq 41, 0
	.param .b64 param0;
	st.param.b64 	[param0], %rd88;
	.param .b64 param1;
	st.param.b64 	[param1], 0;
	.param .b32 retval0;
	call.uni (retval0), 
	vprintf, 
	(
	param0, 
	param1
	);
	ld.param.b32 	%r175, [retval0];
	} // callseq 41
$L__BB3_85:
	ld.shared.u32 	%r177, [_ZZ12minKmereDistPiPfiiE9seqs_sums+336];
	ld.shared.u32 	%r178, [_ZZ12minKmereDistPiPfiiE9seqs_sums+340];
	setp.lt.s32 	%p44, %r177, %r178;
	@%p44 bra 	$L__BB3_87;
	mov.u64 	%rd89, $str;
	cvta.global.u64 	%rd90, %rd89;
	{ // callseq 42, 0
	.param .b64 param0;
	st.param.b64 	[param0], %rd90;
	.param .b64 param1;
	st.param.b64 	[param1], 0;
	.param .b32 retval0;
	call.uni (retval0), 
	vprintf, 
	(
	param0, 
	param1
	);
	ld.param.b32 	%r179, [retval0];
	} // callseq 42
$L__BB3_87:
	ld.shared.u32 	%r181, [_ZZ12minKmereDistPiPfiiE9seqs_sums+344];
	ld.shared.u32 	%r182, [_ZZ12minKmereDistPiPfiiE9seqs_sums+348];
	setp.lt.s32 	%p45, %r181, %r182;
	@%p45 bra 	$L__BB3_89;
	mov.u64 	%rd91, $str;
	cvta.global.u64 	%rd92, %rd91;
	{ // callseq 43, 0
	.param .b64 param0;
	st.param.b64 	[param0], %rd92;
	.param .b64 param1;
	st.param.b64 	[param1], 0;
	.param .b32 retval0;
	call.uni (retval0), 
	vprintf, 
	(
	param0, 
	param1
	);
	ld.param.b32 	%r183, [retval0];
	} // callseq 43
$L__BB3_89:
	ld.shared.u32 	%r185, [_ZZ12minKmereDistPiPfiiE9seqs_sums+352];
	ld.shared.u32 	%r186, [_ZZ12minKmereDistPiPfiiE9seqs_sums+356];
	setp.lt.s32 	%p46, %r185, %r186;
	@%p46 bra 	$L__BB3_91;
	mov.u64 	%rd93, $str;
	cvta.global.u64 	%rd94, %rd93;
	{ // callseq 44, 0
	.param .b64 param0;
	st.param.b64 	[param0], %rd94;
	.param .b64 param1;
	st.param.b64 	[param1], 0;
	.param .b32 retval0;
	call.uni (retval0), 
	vprintf, 
	(
	param0, 
	param1
	);
	ld.param.b32 	%r187, [retval0];
	} // callseq 44
$L__BB3_91:
	ld.shared.u32 	%r189, [_ZZ12minKmereDistPiPfiiE9seqs_sums+360];
	ld.shared.u32 	%r190, [_ZZ12minKmereDistPiPfiiE9seqs_sums+364];
	setp.lt.s32 	%p47, %r189, %r190;
	@%p47 bra 	$L__BB3_93;
	mov.u64 	%rd95, $str;
	cvta.global.u64 	%rd96, %rd95;
	{ // callseq 45, 0
	.param .b64 param0;
	st.param.b64 	[param0], %rd96;
	.param .b64 param1;
	st.param.b64 	[param1], 0;
	.param .b32 retval0;
	call.uni (retval0), 
	vprintf, 
	(
	param0, 
	param1
	);
	ld.param.b32 	%r191, [retval0];
	} // callseq 45
$L__BB3_93:
	ld.shared.u32 	%r193, [_ZZ12minKmereDistPiPfiiE9seqs_sums+368];
	ld.shared.u32 	%r194, [_ZZ12minKmereDistPiPfiiE9seqs_sums+372];
	setp.lt.s32 	%p48, %r193, %r194;
	@%p48 bra 	$L__BB3_95;
	mov.u64 	%rd97, $str;
	cvta.global.u64 	%rd98, %rd97;
	{ // callseq 46, 0
	.param .b64 param0;
	st.param.b64 	[param0], %rd98;
	.param .b64 param1;
	st.param.b64 	[param1], 0;
	.param .b32 retval0;
	call.uni (retval0), 
	vprintf, 
	(
	param0, 
	param1
	);
	ld.param.b32 	%r195, [retval0];
	} // callseq 46
$L__BB3_95:
	ld.shared.u32 	%r197, [_ZZ12minKmereDistPiPfiiE9seqs_sums+376];
	ld.shared.u32 	%r198, [_ZZ12minKmereDistPiPfiiE9seqs_sums+380];
	setp.lt.s32 	%p49, %r197, %r198;
	@%p49 bra 	$L__BB3_97;
	mov.u64 	%rd99, $str;
	cvta.global.u64 	%rd100, %rd99;
	{ // callseq 47, 0
	.param .b64 param0;
	st.param.b64 	[param0], %rd100;
	.param .b64 param1;
	st.param.b64 	[param1], 0;
	.param .b32 retval0;
	call.uni (retval0), 
	vprintf, 
	(
	param0, 
	param1
	);
	ld.param.b32 	%r199, [retval0];
	} // callseq 47
$L__BB3_97:
	ld.shared.u32 	%r201, [_ZZ12minKmereDistPiPfiiE9seqs_sums+384];
	ld.shared.u32 	%r202, [_ZZ12minKmereDistPiPfiiE9seqs_sums+388];
	setp.lt.s32 	%p50, %r201, %r202;
	@%p50 bra 	$L__BB3_99;
	mov.u64 	%rd101, $str;
	cvta.global.u64 	%rd102, %rd101;
	{ // callseq 48, 0
	.param .b64 param0;
	st.param.b64 	[param0], %rd102;
	.param .b64 param1;
	st.param.b64 	[param1], 0;
	.param .b32 retval0;
	call.uni (retval0), 
	vprintf, 
	(
	param0, 
	param1
	);
	ld.param.b32 	%r203, [retval0];
	} // callseq 48
$L__BB3_99:
	ld.shared.u32 	%r205, [_ZZ12minKmereDistPiPfiiE9seqs_sums+392];
	ld.shared.u32 	%r206, [_ZZ12minKmereDistPiPfiiE9seqs_sums+396];
	setp.lt.s32 	%p51, %r205, %r206;
	@%p51 bra 	$L__BB3_101;
	mov.u64 	%rd103, $str;
	cvta.global.u64 	%rd104, %rd103;
	{ // callseq 49, 0
	.param .b64 param0;
	st.param.b64 	[param0], %rd104;
	.param .b64 param1;
	st.param.b64 	[param1], 0;
	.param .b32 retval0;
	call.uni (retval0), 
	vprintf, 
	(
	param0, 
	param1
	);
	ld.param.b32 	%r207, [retval0];
	} // callseq 49
$L__BB3_101:
	ld.shared.u32 	%r209, [_ZZ12minKmereDistPiPfiiE9seqs_sums+400];
	ld.shared.u32 	%r210, [_ZZ12minKmereDistPiPfiiE9seqs_sums+404];
	setp.lt.s32 	%p52, %r209, %r210;
	@%p52 bra 	$L__BB3_103;
	mov.u64 	%rd105, $str;
	cvta.global.u64 	%rd106, %rd105;
	{ // callseq 50, 0
	.param .b64 param0;
	st.param.b64 	[param0], %rd106;
	.param .b64 param1;
	st.param.b64 	[param1], 0;
	.param .b32 retval0;
	call.uni (retval0), 
	vprintf, 
	(
	param0, 
	param1
	);
	ld.param.b32 	%r211, [retval0];
	} // callseq 50
$L__BB3_103:
	ld.shared.u32 	%r213, [_ZZ12minKmereDistPiPfiiE9seqs_sums+408];
	ld.shared.u32 	%r214, [_ZZ12minKmereDistPiPfiiE9seqs_sums+412];
	setp.lt.s32 	%p53, %r213, %r214;
	@%p53 bra 	$L__BB3_105;
	mov.u64 	%rd107, $str;
	cvta.global.u64 	%rd108, %rd107;
	{ // callseq 51, 0
	.param .b64 param0;
	st.param.b64 	[param0], %rd108;
	.param .b64 param1;
	st.param.b64 	[param1], 0;
	.param .b32 retval0;
	call.uni (retval0), 
	vprintf, 
	(
	param0, 
	param1
	);
	ld.param.b32 	%r215, [retval0];
	} // callseq 51
$L__BB3_105:
	ld.shared.u32 	%r217, [_ZZ12minKmereDistPiPfiiE9seqs_sums+416];
	ld.shared.u32 	%r218, [_ZZ12minKmereDistPiPfiiE9seqs_sums+420];
	setp.lt.s32 	%p54, %r217, %r218;
	@%p54 bra 	$L__BB3_107;
	mov.u64 	%rd109, $str;
	cvta.global.u64 	%rd110, %rd109;
	{ // callseq 52, 0
	.param .b64 param0;
	st.param.b64 	[param0], %rd110;
	.param .b64 param1;
	st.param.b64 	[param1], 0;
	.param .b32 retval0;
	call.uni (retval0), 
	vprintf, 
	(
	param0, 
	param1
	);
	ld.param.b32 	%r219, [retval0];
	} // callseq 52
$L__BB3_107:
	ld.shared.u32 	%r221, [_ZZ12minKmereDistPiPfiiE9seqs_sums+424];
	ld.shared.u32 	%r222, [_ZZ12minKmereDistPiPfiiE9seqs_sums+428];
	setp.lt.s32 	%p55, %r221, %r222;
	@%p55 bra 	$L__BB3_109;
	mov.u64 	%rd111, $str;
	cvta.global.u64 	%rd112, %rd111;
	{ // callseq 53, 0
	.param .b64 param0;
	st.param.b64 	[param0], %rd112;
	.param .b64 param1;
	st.param.b64 	[param1], 0;
	.param .b32 retval0;
	call.uni (retval0), 
	vprintf, 
	(
	param0, 
	param1
	);
	ld.param.b32 	%r223, [retval0];
	} // callseq 53
$L__BB3_109:
	ld.shared.u32 	%r225, [_ZZ12minKmereDistPiPfiiE9seqs_sums+432];
	ld.shared.u32 	%r226, [_ZZ12minKmereDistPiPfiiE9seqs_sums+436];
	setp.lt.s32 	%p56, %r225, %r226;
	@%p56 bra 	$L__BB3_111;
	mov.u64 	%rd113, $str;
	cvta.global.u64 	%rd114, %rd113;
	{ // callseq 54, 0
	.param .b64 param0;
	st.param.b64 	[param0], %rd114;
	.param .b64 param1;
	st.param.b64 	[param1], 0;
	.param .b32 retval0;
	call.uni (retval0), 
	vprintf, 
	(
	param0, 
	param1
	);
	ld.param.b32 	%r227, [retval0];
	} // callseq 54
$L__BB3_111:
	ld.shared.u32 	%r229, [_ZZ12minKmereDistPiPfiiE9seqs_sums+440];
	ld.shared.u32 	%r230, [_ZZ12minKmereDistPiPfiiE9seqs_sums+444];
	setp.lt.s32 	%p57, %r229, %r230;
	@%p57 bra 	$L__BB3_113;
	mov.u64 	%rd115, $str;
	cvta.global.u64 	%rd116, %rd115;
	{ // callseq 55, 0
	.param .b64 param0;
	st.param.b64 	[param0], %rd116;
	.param .b64 param1;
	st.param.b64 	[param1], 0;
	.param .b32 retval0;
	call.uni (retval0), 
	vprintf, 
	(
	param0, 
	param1
	);
	ld.param.b32 	%r231, [retval0];
	} // callseq 55
$L__BB3_113:
	ld.shared.u32 	%r233, [_ZZ12minKmereDistPiPfiiE9seqs_sums+448];
	ld.shared.u32 	%r234, [_ZZ12minKmereDistPiPfiiE9seqs_sums+452];
	setp.lt.s32 	%p58, %r233, %r234;
	@%p58 bra 	$L__BB3_115;
	mov.u64 	%rd117, $str;
	cvta.global.u64 	%rd118, %rd117;
	{ // callseq 56, 0
	.param .b64 param0;
	st.param.b64 	[param0], %rd118;
	.param .b64 param1;
	st.param.b64 	[param1], 0;
	.param .b32 retval0;
	call.uni (retval0), 
	vprintf, 
	(
	param0, 
	param1
	);
	ld.param.b32 	%r235, [retval0];
	} // callseq 56
$L__BB3_115:
	ld.shared.u32 	%r237, [_ZZ12minKmereDistPiPfiiE9seqs_sums+456];
	ld.shared.u32 	%r238, [_ZZ12minKmereDistPiPfiiE9seqs_sums+460];
	setp.lt.s32 	%p59, %r237, %r238;
	@%p59 bra 	$L__BB3_117;
	mov.u64 	%rd119, $str;
	cvta.global.u64 	%rd120, %rd119;
	{ // callseq 57, 0
	.param .b64 param0;
	st.param.b64 	[param0], %rd120;
	.param .b64 param1;
	st.param.b64 	[param1], 0;
	.param .b32 retval0;
	call.uni (retval0), 
	vprintf, 
	(
	param0, 
	param1
	);
	ld.param.b32 	%r239, [retval0];
	} // callseq 57
$L__BB3_117:
	ld.shared.u32 	%r241, [_ZZ12minKmereDistPiPfiiE9seqs_sums+464];
	ld.shared.u32 	%r242, [_ZZ12minKmereDistPiPfiiE9seqs_sums+468];
	setp.lt.s32 	%p60, %r241, %r242;
	@%p60 bra 	$L__BB3_119;
	mov.u64 	%rd121, $str;
	cvta.global.u64 	%rd122, %rd121;
	{ // callseq 58, 0
	.param .b64 param0;
	st.param.b64 	[param0], %rd122;
	.param .b64 param1;
	st.param.b64 	[param1], 0;
	.param .b32 retval0;
	call.uni (retval0), 
	vprintf, 
	(
	param0, 
	param1
	);
	ld.param.b32 	%r243, [retval0];
	} // callseq 58
$L__BB3_119:
	ld.shared.u32 	%r245, [_ZZ12minKmereDistPiPfiiE9seqs_sums+472];
	ld.shared.u32 	%r246, [_ZZ12minKmereDistPiPfiiE9seqs_sums+476];
	setp.lt.s32 	%p61, %r245, %r246;
	@%p61 bra 	$L__BB3_121;
	mov.u64 	%rd123, $str;
	cvta.global.u64 	%rd124, %rd123;
	{ // callseq 59, 0
	.param .b64 param0;
	st.param.b64 	[param0], %rd124;
	.param .b64 param1;
	st.param.b64 	[param1], 0;
	.param .b32 retval0;
	call.uni (retval0), 
	vprintf, 
	(
	param0, 
	param1
	);
	ld.param.b32 	%r247, [retval0];
	} // callseq 59
$L__BB3_121:
	ld.shared.u32 	%r249, [_ZZ12minKmereDistPiPfiiE9seqs_sums+480];
	ld.shared.u32 	%r250, [_ZZ12minKmereDistPiPfiiE9seqs_sums+484];
	setp.lt.s32 	%p62, %r249, %r250;
	@%p62 bra 	$L__BB3_123;
	mov.u64 	%rd125, $str;
	cvta.global.u64 	%rd126, %rd125;
	{ // callseq 60, 0
	.param .b64 param0;
	st.param.b64 	[param0], %rd126;
	.param .b64 param1;
	st.param.b64 	[param1], 0;
	.param .b32 retval0;
	call.uni (retval0), 
	vprintf, 
	(
	param0, 
	param1
	);
	ld.param.b32 	%r251, [retval0];
	} // callseq 60
$L__BB3_123:
	ld.shared.u32 	%r253, [_ZZ12minKmereDistPiPfiiE9seqs_sums+488];
	ld.shared.u32 	%r254, [_ZZ12minKmereDistPiPfiiE9seqs_sums+492];
	setp.lt.s32 	%p63, %r253, %r254;
	@%p63 bra 	$L__BB3_125;
	mov.u64 	%rd127, $str;
	cvta.global.u64 	%rd128, %rd127;
	{ // callseq 61, 0
	.param .b64 param0;
	st.param.b64 	[param0], %rd128;
	.param .b64 param1;
	st.param.b64 	[param1], 0;
	.param .b32 retval0;
	call.uni (retval0), 
	vprintf, 
	(
	param0, 
	param1
	);
	ld.param.b32 	%r255, [retval0];
	} // callseq 61
$L__BB3_125:
	ld.shared.u32 	%r257, [_ZZ12minKmereDistPiPfiiE9seqs_sums+496];
	ld.shared.u32 	%r258, [_ZZ12minKmereDistPiPfiiE9seqs_sums+500];
	setp.lt.s32 	%p64, %r257, %r258;
	@%p64 bra 	$L__BB3_127;
	mov.u64 	%rd129, $str;
	cvta.global.u64 	%rd130, %rd129;
	{ // callseq 62, 0
	.param .b64 param0;
	st.param.b64 	[param0], %rd130;
	.param .b64 param1;
	st.param.b64 	[param1], 0;
	.param .b32 retval0;
	call.uni (retval0), 
	vprintf, 
	(
	param0, 
	param1
	);
	ld.param.b32 	%r259, [retval0];
	} // callseq 62
$L__BB3_127:
	ld.shared.u32 	%r261, [_ZZ12minKmereDistPiPfiiE9seqs_sums+504];
	ld.shared.u32 	%r262, [_ZZ12minKmereDistPiPfiiE9seqs_sums+508];
	setp.lt.s32 	%p65, %r261, %r262;
	@%p65 bra 	$L__BB3_129;
	mov.u64 	%rd131, $str;
	cvta.global.u64 	%rd132, %rd131;
	{ // callseq 63, 0
	.param .b64 param0;
	st.param.b64 	[param0], %rd132;
	.param .b64 param1;
	st.param.b64 	[param1], 0;
	.param .b32 retval0;
	call.uni (retval0), 
	vprintf, 
	(
	param0, 
	param1
	);
	ld.param.b32 	%r263, [retval0];
	} // callseq 63
$L__BB3_129:
	bar.sync 	0;
$L__BB3_130:
	ret;

}
	// .globl	_Z9minKmeresPiS_ii
.visible .entry _Z9minKmeresPiS_ii(
	.param .u64 .ptr .align 1 _Z9minKmeresPiS_ii_param_0,
	.param .u64 .ptr .align 1 _Z9minKmeresPiS_ii_param_1,
	.param .u32 _Z9minKmeresPiS_ii_param_2,
	.param .u32 _Z9minKmeresPiS_ii_param_3
)
{
	.reg .pred 	%p<7>;
	.reg .b32 	%r<44>;
	.reg .b64 	%rd<11>;
	// demoted variable
	.shared .align 4 .b8 _ZZ9minKmeresPiS_iiE5PIVOT[256];
	ld.param.u64 	%rd3, [_Z9minKmeresPiS_ii_param_0];
	ld.param.u64 	%rd2, [_Z9minKmeresPiS_ii_param_1];
	ld.param.u32 	%r17, [_Z9minKmeresPiS_ii_param_2];
	ld.param.u32 	%r18, [_Z9minKmeresPiS_ii_param_3];
	cvta.to.global.u64 	%rd1, %rd3;
	mov.u32 	%r1, %ctaid.x;
	mov.u32 	%r2, %tid.x;
	setp.le.s32 	%p1, %r17, %r1;
	setp.ge.s32 	%p2, %r2, %r18;
	or.pred  	%p3, %p1, %p2;
	@%p3 bra 	$L__BB4_7;
	mov.u32 	%r21, %ntid.x;
	mad.lo.s32 	%r22, %r2, %r21, %r1;
	mul.wide.u32 	%rd4, %r22, 4;
	add.s64 	%rd5, %rd1, %rd4;
	ld.global.u32 	%r23, [%rd5];
	shl.b32 	%r24, %r2, 2;
	mov.u32 	%r25, _ZZ9minKmeresPiS_iiE5PIVOT;
	add.s32 	%r3, %r25, %r24;
	st.shared.u32 	[%r3], %r23;
	bar.sync 	0;
	add.s32 	%r26, %r1, 1;
	setp.ge.u32 	%p4, %r26, %r17;
	mov.b32 	%r43, 0;
	@%p4 bra 	$L__BB4_6;
	sub.s32 	%r4, %r17, %r1;
	ld.shared.u32 	%r5, [%r3];
	shl.b32 	%r28, %r1, 1;
	mad.lo.s32 	%r6, %r17, %r2, %r28;
	mov.b32 	%r39, 1;
$L__BB4_3:
	mov.u32 	%r40, %r6;
	mov.u32 	%r41, %r1;
$L__BB4_4:
	mul.wide.s32 	%rd6, %r40, 4;
	add.s64 	%rd7, %rd1, %rd6;
	ld.global.u32 	%r42, [%rd7];
	add.s32 	%r41, %r41, %r39;
	add.s32 	%r40, %r40, %r39;
	setp.lt.s32 	%p5, %r41, %r17;
	@%p5 bra 	$L__BB4_4;
	add.s32 	%r39, %r39, 1;
	setp.ne.s32 	%p6, %r39, %r4;
	min.s32 	%r43, %r42, %r5;
	@%p6 bra 	$L__BB4_3;
$L__BB4_6:
	bar.sync 	0;
	mul.lo.s32 	%r29, %r18, %r1;
	add.s32 	%r30, %r1, -1;
	mul.lo.s32 	%r31, %r30, %r1;
	shr.u32 	%r32, %r31, 31;
	add.s32 	%r33, %r31, %r32;
	shr.s32 	%r34, %r33, 1;
	add.s32 	%r35, %r34, %r1;
	sub.s32 	%r36, %r29, %r35;
	add.s32 	%r37, %r36, %r42;
	cvta.to.global.u64 	%rd8, %rd2;
	mul.wide.s32 	%rd9, %r37, 4;
	add.s64 	%rd10, %rd8, %rd9;
	atom.global.add.u32 	%r38, [%rd10], %r43;
$L__BB4_7:
	ret;

}


// ===== COMPILED SASS (sm_100) =====

	.target	sm_100

	.elftype	@"ET_EXEC"


//--------------------- .note.nv.tkinfo           --------------------------
	.section	.note.nv.tkinfo,"",@"SHT_NOTE"
	.sectionflags	@"SHF_NOTE_NV_TKINFO"
	.tkinfo
        /*0018*/ 	.word	0x00000002
        /*0030*/ 	.string	""
        /*0030*/ 	.string	"ptxas"
        /*0030*/ 	.string	"Cuda compilation tools, release 13.0, V13.0.88"
        /*0030*/ 	.string	"Build cuda_13.0.r13.0/compiler.36424714_0"
        /*0030*/ 	.string	"-arch sm_100 -m 64 "



//--------------------- .note.nv.cuinfo           --------------------------
	.section	.note.nv.cuinfo,"",@"SHT_NOTE"
	.sectionflags	@"SHF_NOTE_NV_CUINFO"
        /*0018*/ 	.short	0x0002
        /*001a*/ 	.short	0x0064
        /*001c*/ 	.short	0x0082
	.zero		2


//--------------------- .nv.info                  --------------------------
	.section	.nv.info,"",@"SHT_CUDA_INFO"
	.align	4


	//----- nvinfo : EIATTR_REGCOUNT
	.align		4
        /*0000*/ 	.byte	0x04, 0x2f
        /*0002*/ 	.short	(.L_3 - .L_2)
	.align		4
.L_2:
        /*0004*/ 	.word	index@(_Z20sumKmereCoincidencesPcPijS0_)
        /*0008*/ 	.word	0x00000016


	//----- nvinfo : EIATTR_FRAME_SIZE
	.align		4
.L_3:
        /*000c*/ 	.byte	0x04, 0x11
        /*000e*/ 	.short	(.L_5 - .L_4)
	.align		4
.L_4:
        /*0010*/ 	.word	index@(_Z20sumKmereCoincidencesPcPijS0_)
        /*0014*/ 	.word	0x00000000


	//----- nvinfo : EIATTR_REGCOUNT
	.align		4
.L_5:
        /*0018*/ 	.byte	0x04, 0x2f
        /*001a*/ 	.short	(.L_7 - .L_6)
	.align		4
.L_6:
        /*001c*/ 	.word	index@(_Z32sumKmereCoincidencesGlobalMemoryPcPijS0_)
        /*0020*/ 	.word	0x00000015


	//----- nvinfo : EIATTR_FRAME_SIZE
	.align		4
.L_7:
        /*0024*/ 	.byte	0x04, 0x11
        /*0026*/ 	.short	(.L_9 - .L_8)
	.align		4
.L_8:
        /*0028*/ 	.word	index@(_Z32sumKmereCoincidencesGlobalMemoryPcPijS0_)
        /*002c*/ 	.word	0x00000000


	//----- nvinfo : EIATTR_REGCOUNT
	.align		4
.L_9:
        /*0030*/ 	.byte	0x04, 0x2f
        /*0032*/ 	.short	(.L_11 - .L_10)
	.align		4
.L_10:
        /*0034*/ 	.word	index@(_Z11parallelSumPfii)
        /*0038*/ 	.word	0x00000010


	//----- nvinfo : EIATTR_FRAME_SIZE
	.align		4
.L_11:
        /*003c*/ 	.byte	0x04, 0x11
        /*003e*/ 	.short	(.L_13 - .L_12)
	.align		4
.L_12:
        /*0040*/ 	.word	index@(_Z11parallelSumPfii)
        /*0044*/ 	.word	0x00000000


	//----- nvinfo : EIATTR_REGCOUNT
	.align		4
.L_13:
        /*0048*/ 	.byte	0x04, 0x2f
        /*004a*/ 	.short	(.L_15 - .L_14)
	.align		4
.L_14:
        /*004c*/ 	.word	index@(_Z12minKmereDistPiPfii)
        /*0050*/ 	.word	0x0000001a


	//----- nvinfo : EIATTR_FRAME_SIZE
	.align		4
.L_15:
        /*0054*/ 	.byte	0x04, 0x11
        /*0056*/ 	.short	(.L_17 - .L_16)
	.align		4
.L_16:
        /*0058*/ 	.word	index@(_Z12minKmereDistPiPfii)
        /*005c*/ 	.word	0x00000000


	//----- nvinfo : EIATTR_REGCOUNT
	.align		4
.L_17:
        /*0060*/ 	.byte	0x04, 0x2f
        /*0062*/ 	.short	(.L_19 - .L_18)
	.align		4
.L_18:
        /*0064*/ 	.word	index@(_Z9minKmeresPiS_ii)
        /*0068*/ 	.word	0x0000000c


	//----- nvinfo : EIATTR_FRAME_SIZE
	.align		4
.L_19:
        /*006c*/ 	.byte	0x04, 0x11
        /*006e*/ 	.short	(.L_21 - .L_20)
	.align		4
.L_20:
        /*0070*/ 	.word	index@(_Z9minKmeresPiS_ii)
        /*0074*/ 	.word	0x00000000


	//----- nvinfo : EIATTR_MIN_STACK_SIZE
	.align		4
.L_21:
        /*0078*/ 	.byte	0x04, 0x12
        /*007a*/ 	.short	(.L_23 - .L_22)
	.align		4
.L_22:
        /*007c*/ 	.word	index@(_Z9minKmeresPiS_ii)
        /*0080*/ 	.word	0x00000000


	//----- nvinfo : EIATTR_MIN_STACK_SIZE
	.align		4
.L_23:
        /*0084*/ 	.byte	0x04, 0x12
        /*0086*/ 	.short	(.L_25 - .L_24)
	.align		4
.L_24:
        /*0088*/ 	.word	index@(_Z12minKmereDistPiPfii)
        /*008c*/ 	.word	0x00000000


	//----- nvinfo : EIATTR_MIN_STACK_SIZE
	.align		4
.L_25:
        /*0090*/ 	.byte	0x04, 0x12
        /*0092*/ 	.short	(.L_27 - .L_26)
	.align		4
.L_26:
        /*0094*/ 	.word	index@(_Z11parallelSumPfii)
        /*0098*/ 	.word	0x00000000


	//----- nvinfo : EIATTR_MIN_STACK_SIZE
	.align		4
.L_27:
        /*009c*/ 	.byte	0x04, 0x12
        /*009e*/ 	.short	(.L_29 - .L_28)
	.align		4
.L_28:
        /*00a0*/ 	.word	index@(_Z32sumKmereCoincidencesGlobalMemoryPcPijS0_)
        /*00a4*/ 	.word	0x00000000


	//----- nvinfo : EIATTR_MIN_STACK_SIZE
	.align		4
.L_29:
        /*00a8*/ 	.byte	0x04, 0x12
        /*00aa*/ 	.short	(.L_31 - .L_30)
	.align		4
.L_30:
        /*00ac*/ 	.word	index@(_Z20sumKmereCoincidencesPcPijS0_)
        /*00b0*/ 	.word	0x00000000
.L_31:


//--------------------- .nv.compat                --------------------------
	.section	.nv.compat,"",@"SHT_CUDA_COMPAT_INFO"
	.align	4
        /*0000*/ 	.byte	0x02, 0x09, 0x00, 0x00, 0x02, 0x02, 0x01, 0x00, 0x02, 0x05, 0x05, 0x00, 0x03, 0x07, 0x01, 0x01
        /*0010*/ 	.byte	0x02, 0x03, 0x00, 0x00, 0x02, 0x06, 0x01, 0x00, 0x04, 0x0b, 0x08, 0x00, 0x09, 0x00, 0x00, 0x00
        /*0020*/ 	.byte	0x00, 0x00, 0x00, 0x00


//--------------------- .nv.info._Z9minKmeresPiS_ii --------------------------
	.section	.nv.info._Z9minKmeresPiS_ii,"",@"SHT_CUDA_INFO"
	.sectionflags	@""
	.align	4


	//----- nvinfo : EIATTR_CUDA_API_VERSION
	.align		4
        /*0000*/ 	.byte	0x04, 0x37
        /*0002*/ 	.short	(.L_33 - .L_32)
.L_32:
        /*0004*/ 	.word	0x00000082


	//----- nvinfo : EIATTR_KPARAM_INFO
	.align		4
.L_33:
        /*0008*/ 	.byte	0x04, 0x17
        /*000a*/ 	.short	(.L_35 - .L_34)
.L_34:
        /*000c*/ 	.word	0x00000000
        /*0010*/ 	.short	0x0003
        /*0012*/ 	.short	0x0014
        /*0014*/ 	.byte	0x00, 0xf0, 0x11, 0x00


	//----- nvinfo : EIATTR_KPARAM_INFO
	.align		4
.L_35:
        /*0018*/ 	.byte	0x04, 0x17
        /*001a*/ 	.short	(.L_37 - .L_36)
.L_36:
        /*001c*/ 	.word	0x00000000
        /*0020*/ 	.short	0x0002
        /*0022*/ 	.short	0x0010
        /*0024*/ 	.byte	0x00, 0xf0, 0x11, 0x00


	//----- nvinfo : EIATTR_KPARAM_INFO
	.align		4
.L_37:
        /*0028*/ 	.byte	0x04, 0x17
        /*002a*/ 	.short	(.L_39 - .L_38)
.L_38:
        /*002c*/ 	.word	0x00000000
        /*0030*/ 	.short	0x0001
        /*0032*/ 	.short	0x0008
        /*0034*/ 	.byte	0x00, 0xf5, 0x21, 0x00


	//----- nvinfo : EIATTR_KPARAM_INFO
	.align		4
.L_39:
        /*0038*/ 	.byte	0x04, 0x17
        /*003a*/ 	.short	(.L_41 - .L_40)
.L_40:
        /*003c*/ 	.word	0x00000000
        /*0040*/ 	.short	0x0000
        /*0042*/ 	.short	0x0000
        /*0044*/ 	.byte	0x00, 0xf5, 0x21, 0x00


	//----- nvinfo : EIATTR_SPARSE_MMA_MASK
	.align		4
.L_41:
        /*0048*/ 	.byte	0x03, 0x50
        /*004a*/ 	.short	0x0000


	//----- nvinfo : EIATTR_MAXREG_COUNT
	.align		4
        /*004c*/ 	.byte	0x03, 0x1b
        /*004e*/ 	.short	0x00ff


	//----- nvinfo : EIATTR_NUM_BARRIERS
	.align		4
        /*0050*/ 	.byte	0x02, 0x4c
        /*0052*/ 	.byte	0x01
	.zero		1


	//----- nvinfo : EIATTR_MERCURY_ISA_VERSION
	.align		4
        /*0054*/ 	.byte	0x03, 0x5f
        /*0056*/ 	.short	0x0101


	//----- nvinfo : EIATTR_VRC_CTA_INIT_COUNT
	.align		4
        /*0058*/ 	.byte	0x02, 0x4a
	.zero		1
	.zero		1


	//----- nvinfo : EIATTR_EXIT_INSTR_OFFSETS
	.align		4
        /*005c*/ 	.byte	0x04, 0x1c
        /*005e*/ 	.short	(.L_43 - .L_42)


	//   ....[0]....
.L_42:
        /*0060*/ 	.word	0x00000060


	//   ....[1]....
        /*0064*/ 	.word	0x00000350


	//----- nvinfo : EIATTR_CBANK_PARAM_SIZE
	.align		4
.L_43:
        /*0068*/ 	.byte	0x03, 0x19
        /*006a*/ 	.short	0x0018


	//----- nvinfo : EIATTR_PARAM_CBANK
	.align		4
        /*006c*/ 	.byte	0x04, 0x0a
        /*006e*/ 	.short	(.L_45 - .L_44)
	.align		4
.L_44:
        /*0070*/ 	.word	index@(.nv.constant0._Z9minKmeresPiS_ii)
        /*0074*/ 	.short	0x0380
        /*0076*/ 	.short	0x0018


	//----- nvinfo : EIATTR_SW_WAR
	.align		4
.L_45:
        /*0078*/ 	.byte	0x04, 0x36
        /*007a*/ 	.short	(.L_47 - .L_46)
.L_46:
        /*007c*/ 	.word	0x00000008
.L_47:


//--------------------- .nv.info._Z12minKmereDistPiPfii --------------------------
	.section	.nv.info._Z12minKmereDistPiPfii,"",@"SHT_CUDA_INFO"
	.sectionflags	@""
	.align	4


	//----- nvinfo : EIATTR_CUDA_API_VERSION
	.align		4
        /*0000*/ 	.byte	0x04, 0x37
        /*0002*/ 	.short	(.L_49 - .L_48)
.L_48:
        /*0004*/ 	.word	0x00000082


	//----- nvinfo : EIATTR_KPARAM_INFO
	.align		4
.L_49:
        /*0008*/ 	.byte	0x04, 0x17
        /*000a*/ 	.short	(.L_51 - .L_50)
.L_50:
        /*000c*/ 	.word	0x00000000
        /*0010*/ 	.short	0x0003
        /*0012*/ 	.short	0x0014
        /*0014*/ 	.byte	0x00, 0xf0, 0x11, 0x00


	//----- nvinfo : EIATTR_KPARAM_INFO
	.align		4
.L_51:
        /*0018*/ 	.byte	0x04, 0x17
        /*001a*/ 	.short	(.L_53 - .L_52)
.L_52:
        /*001c*/ 	.word	0x00000000
        /*0020*/ 	.short	0x0002
        /*0022*/ 	.short	0x0010
        /*0024*/ 	.byte	0x00, 0xf0, 0x11, 0x00


	//----- nvinfo : EIATTR_KPARAM_INFO
	.align		4
.L_53:
        /*0028*/ 	.byte	0x04, 0x17
        /*002a*/ 	.short	(.L_55 - .L_54)
.L_54:
        /*002c*/ 	.word	0x00000000
        /*0030*/ 	.short	0x0001
        /*0032*/ 	.short	0x0008
        /*0034*/ 	.byte	0x00, 0xf5, 0x21, 0x00


	//----- nvinfo : EIATTR_KPARAM_INFO
	.align		4
.L_55:
        /*0038*/ 	.byte	0x04, 0x17
        /*003a*/ 	.short	(.L_57 - .L_56)
.L_56:
        /*003c*/ 	.word	0x00000000
        /*0040*/ 	.short	0x0000
        /*0042*/ 	.short	0x0000
        /*0044*/ 	.byte	0x00, 0xf5, 0x21, 0x00


	//----- nvinfo : EIATTR_SPARSE_MMA_MASK
	.align		4
.L_57:
        /*0048*/ 	.byte	0x03, 0x50
        /*004a*/ 	.short	0x0000


	//----- nvinfo : EIATTR_MAXREG_COUNT
	.align		4
        /*004c*/ 	.byte	0x03, 0x1b
        /*004e*/ 	.short	0x00ff


	//----- nvinfo : EIATTR_NUM_BARRIERS
	.align		4
        /*0050*/ 	.byte	0x02, 0x4c
        /*0052*/ 	.byte	0x01
	.zero		1


	//----- nvinfo : EIATTR_EXTERNS
	.align		4
        /*0054*/ 	.byte	0x04, 0x0f
        /*0056*/ 	.short	(.L_59 - .L_58)


	//   ....[0]....
	.align		4
.L_58:
        /*0058*/ 	.word	index@(vprintf)


	//----- nvinfo : EIATTR_MERCURY_ISA_VERSION
	.align		4
.L_59:
        /*005c*/ 	.byte	0x03, 0x5f
        /*005e*/ 	.short	0x0101


	//----- nvinfo : EIATTR_VRC_CTA_INIT_COUNT
	.align		4
        /*0060*/ 	.byte	0x02, 0x4a
	.zero		1
	.zero		1


	//----- nvinfo : EIATTR_SYSCALL_OFFSETS
	.align		4
        /*0064*/ 	.byte	0x04, 0x46
        /*0066*/ 	.short	(.L_61 - .L_60)


	//   ....[0]....
.L_60:
        /*0068*/ 	.word	0x000004e0


	//   ....[1]....
        /*006c*/ 	.word	0x000005c0


	//   ....[2]....
        /*0070*/ 	.word	0x000006a0


	//   ....[3]....
        /*0074*/ 	.word	0x00000780


	//   ....[4]....
        /*0078*/ 	.word	0x00000860


	//   ....[5]....
        /*007c*/ 	.word	0x00000940


	//   ....[6]....
        /*0080*/ 	.word	0x00000a20


	//   ....[7]....
        /*0084*/ 	.word	0x00000b00


	//   ....[8]....
        /*0088*/ 	.word	0x00000be0


	//   ....[9]....
        /*008c*/ 	.word	0x00000cc0


	//   ....[10]....
        /*0090*/ 	.word	0x00000da0


	//   ....[11]....
        /*0094*/ 	.word	0x00000e80


	//   ....[12]....
        /*0098*/ 	.word	0x00000f60


	//   ....[13]....
        /*009c*/ 	.word	0x00001040


	//   ....[14]....
        /*00a0*/ 	.word	0x00001120


	//   ....[15]....
        /*00a4*/ 	.word	0x00001200


	//   ....[16]....
        /*00a8*/ 	.word	0x000012e0


	//   ....[17]....
        /*00ac*/ 	.word	0x000013c0


	//   ....[18]....
        /*00b0*/ 	.word	0x000014a0


	//   ....[19]....
        /*00b4*/ 	.word	0x00001580


	//   ....[20]....
        /*00b8*/ 	.word	0x00001660


	//   ....[21]....
        /*00bc*/ 	.word	0x00001740


	//   ....[22]....
        /*00c0*/ 	.word	0x00001820


	//   ....[23]....
        /*00c4*/ 	.word	0x00001900


	//   ....[24]....
        /*00c8*/ 	.word	0x000019e0


	//   ....[25]....
        /*00cc*/ 	.word	0x00001ac0


	//   ....[26]....
        /*00d0*/ 	.word	0x00001ba0


	//   ....[27]....
        /*00d4*/ 	.word	0x00001c80


	//   ....[28]....
        /*00d8*/ 	.word	0x00001d60


	//   ....[29]....
        /*00dc*/ 	.word	0x00001e40


	//   ....[30]....
        /*00e0*/ 	.word	0x00001f20


	//   ....[31]....
        /*00e4*/ 	.word	0x00002000


	//   ....[32]....
        /*00e8*/ 	.word	0x000020e0


	//   ....[33]....
        /*00ec*/ 	.word	0x000021c0


	//   ....[34]....
        /*00f0*/ 	.word	0x000022a0


	//   ....[35]....
        /*00f4*/ 	.word	0x00002380


	//   ....[36]....
        /*00f8*/ 	.word	0x00002460


	//   ....[37]....
        /*00fc*/ 	.word	0x00002540


	//   ....[38]....
        /*0100*/ 	.word	0x00002620


	//   ....[39]....
        /*0104*/ 	.word	0x00002700


	//   ....[40]....
        /*0108*/ 	.word	0x000027e0


	//   ....[41]....
        /*010c*/ 	.word	0x000028c0


	//   ....[42]....
        /*0110*/ 	.word	0x000029a0


	//   ....[43]....
        /*0114*/ 	.word	0x00002a80


	//   ....[44]....
        /*0118*/ 	.word	0x00002b60


	//   ....[45]....
        /*011c*/ 	.word	0x00002c40


	//   ....[46]....
        /*0120*/ 	.word	0x00002d20


	//   ....[47]....
        /*0124*/ 	.word	0x00002e00


	//   ....[48]....
        /*0128*/ 	.word	0x00002ee0


	//   ....[49]....
        /*012c*/ 	.word	0x00002fc0


	//   ....[50]....
        /*0130*/ 	.word	0x000030a0


	//   ....[51]....
        /*0134*/ 	.word	0x00003180


	//   ....[52]....
        /*0138*/ 	.word	0x00003260


	//   ....[53]....
        /*013c*/ 	.word	0x00003340


	//   ....[54]....
        /*0140*/ 	.word	0x00003420


	//   ....[55]....
        /*0144*/ 	.word	0x00003500


	//   ....[56]....
        /*0148*/ 	.word	0x000035e0


	//   ....[57]....
        /*014c*/ 	.word	0x000036c0


	//   ....[58]....
        /*0150*/ 	.word	0x000037a0


	//   ....[59]....
        /*0154*/ 	.word	0x00003880


	//   ....[60]....
        /*0158*/ 	.word	0x00003960


	//   ....[61]....
        /*015c*/ 	.word	0x00003a40


	//   ....[62]....
        /*0160*/ 	.word	0x00003b20


	//   ....[63]....
        /*0164*/ 	.word	0x00003c00


	//----- nvinfo : EIATTR_EXIT_INSTR_OFFSETS
	.align		4
.L_61:
        /*0168*/ 	.byte	0x04, 0x1c
        /*016a*/ 	.short	(.L_63 - .L_62)


	//   ....[0]....
.L_62:
        /*016c*/ 	.word	0x00000050


	//   ....[1]....
        /*0170*/ 	.word	0x00003c30


	//----- nvinfo : EIATTR_CBANK_PARAM_SIZE
	.align		4
.L_63:
        /*0174*/ 	.byte	0x03, 0x19
        /*0176*/ 	.short	0x0018


	//----- nvinfo : EIATTR_PARAM_CBANK
	.align		4
        /*0178*/ 	.byte	0x04, 0x0a
        /*017a*/ 	.short	(.L_65 - .L_64)
	.align		4
.L_64:
        /*017c*/ 	.word	index@(.nv.constant0._Z12minKmereDistPiPfii)
        /*0180*/ 	.short	0x0380
        /*0182*/ 	.short	0x0018


	//----- nvinfo : EIATTR_SW_WAR
	.align		4
.L_65:
        /*0184*/ 	.byte	0x04, 0x36
        /*0186*/ 	.short	(.L_67 - .L_66)
.L_66:
        /*0188*/ 	.word	0x00000008
.L_67:


//--------------------- .nv.info._Z11parallelSumPfii --------------------------
	.section	.nv.info._Z11parallelSumPfii,"",@"SHT_CUDA_INFO"
	.sectionflags	@""
	.align	4


	//----- nvinfo : EIATTR_CUDA_API_VERSION
	.align		4
        /*0000*/ 	.byte	0x04, 0x37
        /*0002*/ 	.short	(.L_69 - .L_68)
.L_68:
        /*0004*/ 	.word	0x00000082


	//----- nvinfo : EIATTR_KPARAM_INFO
	.align		4
.L_69:
        /*0008*/ 	.byte	0x04, 0x17
        /*000a*/ 	.short	(.L_71 - .L_70)
.L_70:
        /*000c*/ 	.word	0x00000000
        /*0010*/ 	.short	0x0002
        /*0012*/ 	.short	0x000c
        /*0014*/ 	.byte	0x00, 0xf0, 0x11, 0x00


	//----- nvinfo : EIATTR_KPARAM_INFO
	.align		4
.L_71:
        /*0018*/ 	.byte	0x04, 0x17
        /*001a*/ 	.short	(.L_73 - .L_72)
.L_72:
        /*001c*/ 	.word	0x00000000
        /*0020*/ 	.short	0x0001
        /*0022*/ 	.short	0x0008
        /*0024*/ 	.byte	0x00, 0xf0, 0x11, 0x00


	//----- nvinfo : EIATTR_KPARAM_INFO
	.align		4
.L_73:
        /*0028*/ 	.byte	0x04, 0x17
        /*002a*/ 	.short	(.L_75 - .L_74)
.L_74:
        /*002c*/ 	.word	0x00000000
        /*0030*/ 	.short	0x0000
        /*0032*/ 	.short	0x0000
        /*0034*/ 	.byte	0x00, 0xf5, 0x21, 0x00


	//----- nvinfo : EIATTR_SPARSE_MMA_MASK
	.align		4
.L_75:
        /*0038*/ 	.byte	0x03, 0x50
        /*003a*/ 	.short	0x0000


	//----- nvinfo : EIATTR_MAXREG_COUNT
	.align		4
        /*003c*/ 	.byte	0x03, 0x1b
        /*003e*/ 	.short	0x00ff


	//----- nvinfo : EIATTR_NUM_BARRIERS
	.align		4
        /*0040*/ 	.byte	0x02, 0x4c
        /*0042*/ 	.byte	0x01
	.zero		1


	//----- nvinfo : EIATTR_MERCURY_ISA_VERSION
	.align		4
        /*0044*/ 	.byte	0x03, 0x5f
        /*0046*/ 	.short	0x0101


	//----- nvinfo : EIATTR_VRC_CTA_INIT_COUNT
	.align		4
        /*0048*/ 	.byte	0x02, 0x4a
	.zero		1
	.zero		1


	//----- nvinfo : EIATTR_EXIT_INSTR_OFFSETS
	.align		4
        /*004c*/ 	.byte	0x04, 0x1c
        /*004e*/ 	.short	(.L_77 - .L_76)


	//   ....[0]....
.L_76:
        /*0050*/ 	.word	0x000004c0


	//   ....[1]....
        /*0054*/ 	.word	0x00000550


	//----- nvinfo : EIATTR_CBANK_PARAM_SIZE
	.align		4
.L_77:
        /*0058*/ 	.byte	0x03, 0x19
        /*005a*/ 	.short	0x0010


	//----- nvinfo : EIATTR_PARAM_CBANK
	.align		4
        /*005c*/ 	.byte	0x04, 0x0a
        /*005e*/ 	.short	(.L_79 - .L_78)
	.align		4
.L_78:
        /*0060*/ 	.word	index@(.nv.constant0._Z11parallelSumPfii)
        /*0064*/ 	.short	0x0380
        /*0066*/ 	.short	0x0010


	//----- nvinfo : EIATTR_SW_WAR
	.align		4
.L_79:
        /*0068*/ 	.byte	0x04, 0x36
        /*006a*/ 	.short	(.L_81 - .L_80)
.L_80:
        /*006c*/ 	.word	0x00000008
.L_81:


//--------------------- .nv.info._Z32sumKmereCoincidencesGlobalMemoryPcPijS0_ --------------------------
	.section	.nv.info._Z32sumKmereCoincidencesGlobalMemoryPcPijS0_,"",@"SHT_CUDA_INFO"
	.sectionflags	@""
	.align	4


	//----- nvinfo : EIATTR_CUDA_API_VERSION
	.align		4
        /*0000*/ 	.byte	0x04, 0x37
        /*0002*/ 	.short	(.L_83 - .L_82)
.L_82:
        /*0004*/ 	.word	0x00000082


	//----- nvinfo : EIATTR_KPARAM_INFO
	.align		4
.L_83:
        /*0008*/ 	.byte	0x04, 0x17
        /*000a*/ 	.short	(.L_85 - .L_84)
.L_84:
        /*000c*/ 	.word	0x00000000
        /*0010*/ 	.short	0x0003
        /*0012*/ 	.short	0x0018
        /*0014*/ 	.byte	0x00, 0xf5, 0x21, 0x00


	//----- nvinfo : EIATTR_KPARAM_INFO
	.align		4
.L_85:
        /*0018*/ 	.byte	0x04, 0x17
        /*001a*/ 	.short	(.L_87 - .L_86)
.L_86:
        /*001c*/ 	.word	0x00000000
        /*0020*/ 	.short	0x0002
        /*0022*/ 	.short	0x0010
        /*0024*/ 	.byte	0x00, 0xf0, 0x11, 0x00


	//----- nvinfo : EIATTR_KPARAM_INFO
	.align		4
.L_87:
        /*0028*/ 	.byte	0x04, 0x17
        /*002a*/ 	.short	(.L_89 - .L_88)
.L_88:
        /*002c*/ 	.word	0x00000000
        /*0030*/ 	.short	0x0001
        /*0032*/ 	.short	0x0008
        /*0034*/ 	.byte	0x00, 0xf5, 0x21, 0x00


	//----- nvinfo : EIATTR_KPARAM_INFO
	.align		4
.L_89:
        /*0038*/ 	.byte	0x04, 0x17
        /*003a*/ 	.short	(.L_91 - .L_90)
.L_90:
        /*003c*/ 	.word	0x00000000
        /*0040*/ 	.short	0x0000
        /*0042*/ 	.short	0x0000
        /*0044*/ 	.byte	0x00, 0xf5, 0x21, 0x00


	//----- nvinfo : EIATTR_SPARSE_MMA_MASK
	.align		4
.L_91:
        /*0048*/ 	.byte	0x03, 0x50
        /*004a*/ 	.short	0x0000


	//----- nvinfo : EIATTR_MAXREG_COUNT
	.align		4
        /*004c*/ 	.byte	0x03, 0x1b
        /*004e*/ 	.short	0x00ff


	//----- nvinfo : EIATTR_NUM_BARRIERS
	.align		4
        /*0050*/ 	.byte	0x02, 0x4c
        /*0052*/ 	.byte	0x01
	.zero		1


	//----- nvinfo : EIATTR_MERCURY_ISA_VERSION
	.align		4
        /*0054*/ 	.byte	0x03, 0x5f
        /*0056*/ 	.short	0x0101


	//----- nvinfo : EIATTR_VRC_CTA_INIT_COUNT
	.align		4
        /*0058*/ 	.byte	0x02, 0x4a
	.zero		1
	.zero		1


	//----- nvinfo : EIATTR_EXIT_INSTR_OFFSETS
	.align		4
        /*005c*/ 	.byte	0x04, 0x1c
        /*005e*/ 	.short	(.L_93 - .L_92)


	//   ....[0]....
.L_92:
        /*0060*/ 	.word	0x00000060


	//   ....[1]....
        /*0064*/ 	.word	0x00000850


	//----- nvinfo : EIATTR_CRS_STACK_SIZE
	.align		4
.L_93:
        /*0068*/ 	.byte	0x04, 0x1e
        /*006a*/ 	.short	(.L_95 - .L_94)
.L_94:
        /*006c*/ 	.word	0x00000000


	//----- nvinfo : EIATTR_CBANK_PARAM_SIZE
	.align		4
.L_95:
        /*0070*/ 	.byte	0x03, 0x19
        /*0072*/ 	.short	0x0020


	//----- nvinfo : EIATTR_PARAM_CBANK
	.align		4
        /*0074*/ 	.byte	0x04, 0x0a
        /*0076*/ 	.short	(.L_97 - .L_96)
	.align		4
.L_96:
        /*0078*/ 	.word	index@(.nv.constant0._Z32sumKmereCoincidencesGlobalMemoryPcPijS0_)
        /*007c*/ 	.short	0x0380
        /*007e*/ 	.short	0x0020


	//----- nvinfo : EIATTR_SW_WAR
	.align		4
.L_97:
        /*0080*/ 	.byte	0x04, 0x36
        /*0082*/ 	.short	(.L_99 - .L_98)
.L_98:
        /*0084*/ 	.word	0x00000008
.L_99:


//--------------------- .nv.info._Z20sumKmereCoincidencesPcPijS0_ --------------------------
	.section	.nv.info._Z20sumKmereCoincidencesPcPijS0_,"",@"SHT_CUDA_INFO"
	.sectionflags	@""
	.align	4


	//----- nvinfo : EIATTR_CUDA_API_VERSION
	.align		4
        /*0000*/ 	.byte	0x04, 0x37
        /*0002*/ 	.short	(.L_101 - .L_100)
.L_100:
        /*0004*/ 	.word	0x00000082


	//----- nvinfo : EIATTR_KPARAM_INFO
	.align		4
.L_101:
        /*0008*/ 	.byte	0x04, 0x17
        /*000a*/ 	.short	(.L_103 - .L_102)
.L_102:
        /*000c*/ 	.word	0x00000000
        /*0010*/ 	.short	0x0003
        /*0012*/ 	.short	0x0018
        /*0014*/ 	.byte	0x00, 0xf5, 0x21, 0x00


	//----- nvinfo : EIATTR_KPARAM_INFO
	.align		4
.L_103:
        /*0018*/ 	.byte	0x04, 0x17
        /*001a*/ 	.short	(.L_105 - .L_104)
.L_104:
        /*001c*/ 	.word	0x00000000
        /*0020*/ 	.short	0x0002
        /*0022*/ 	.short	0x0010
        /*0024*/ 	.byte	0x00, 0xf0, 0x11, 0x00


	//----- nvinfo : EIATTR_KPARAM_INFO
	.align		4
.L_105:
        /*0028*/ 	.byte	0x04, 0x17
        /*002a*/ 	.short	(.L_107 - .L_106)
.L_106:
        /*002c*/ 	.word	0x00000000
        /*0030*/ 	.short	0x0001
        /*0032*/ 	.short	0x0008
        /*0034*/ 	.byte	0x00, 0xf5, 0x21, 0x00


	//----- nvinfo : EIATTR_KPARAM_INFO
	.align		4
.L_107:
        /*0038*/ 	.byte	0x04, 0x17
        /*003a*/ 	.short	(.L_109 - .L_108)
.L_108:
        /*003c*/ 	.word	0x00000000
        /*0040*/ 	.short	0x0000
        /*0042*/ 	.short	0x0000
        /*0044*/ 	.byte	0x00, 0xf5, 0x21, 0x00


	//----- nvinfo : EIATTR_SPARSE_MMA_MASK
	.align		4
.L_109:
        /*0048*/ 	.byte	0x03, 0x50
        /*004a*/ 	.short	0x0000


	//----- nvinfo : EIATTR_MAXREG_COUNT
	.align		4
        /*004c*/ 	.byte	0x03, 0x1b
        /*004e*/ 	.short	0x00ff


	//----- nvinfo : EIATTR_NUM_BARRIERS
	.align		4
        /*0050*/ 	.byte	0x02, 0x4c
        /*0052*/ 	.byte	0x01
	.zero		1


	//----- nvinfo : EIATTR_MERCURY_ISA_VERSION
	.align		4
        /*0054*/ 	.byte	0x03, 0x5f
        /*0056*/ 	.short	0x0101


	//----- nvinfo : EIATTR_VRC_CTA_INIT_COUNT
	.align		4
        /*0058*/ 	.byte	0x02, 0x4a
	.zero		1
	.zero		1


	//----- nvinfo : EIATTR_EXIT_INSTR_OFFSETS
	.align		4
        /*005c*/ 	.byte	0x04, 0x1c
        /*005e*/ 	.short	(.L_111 - .L_110)


	//   ....[0]....
.L_110:
        /*0060*/ 	.word	0x00000060


	//   ....[1]....
        /*0064*/ 	.word	0x00000aa0


	//   ....[2]....
        /*0068*/ 	.word	0x00000af0


	//----- nvinfo : EIATTR_CRS_STACK_SIZE
	.align		4
.L_111:
        /*006c*/ 	.byte	0x04, 0x1e
        /*006e*/ 	.short	(.L_113 - .L_112)
.L_112:
        /*0070*/ 	.word	0x00000000


	//----- nvinfo : EIATTR_CBANK_PARAM_SIZE
	.align		4
.L_113:
        /*0074*/ 	.byte	0x03, 0x19
        /*0076*/ 	.short	0x0020


	//----- nvinfo : EIATTR_PARAM_CBANK
	.align		4
        /*0078*/ 	.byte	0x04, 0x0a
        /*007a*/ 	.short	(.L_115 - .L_114)
	.align		4
.L_114:
        /*007c*/ 	.word	index@(.nv.constant0._Z20sumKmereCoincidencesPcPijS0_)
        /*0080*/ 	.short	0x0380
        /*0082*/ 	.short	0x0020


	//----- nvinfo : EIATTR_SW_WAR
	.align		4
.L_115:
        /*0084*/ 	.byte	0x04, 0x36
        /*0086*/ 	.short	(.L_117 - .L_116)
.L_116:
        /*0088*/ 	.word	0x00000008
.L_117:


//--------------------- .nv.callgraph             --------------------------
	.section	.nv.callgraph,"",@"SHT_CUDA_CALLGRAPH"
	.align	4
	.sectionentsize	8
	.align		4
        /*0000*/ 	.word	0x00000000
	.align		4
        /*0004*/ 	.word	0xffffffff
	.align		4
        /*0008*/ 	.word	index@(_Z12minKmereDistPiPfii)
	.align		4
        /*000c*/ 	.word	index@(vprintf)
	.align		4
        /*0010*/ 	.word	0x00000000
	.align		4
        /*0014*/ 	.word	0xfffffffe
	.align		4
        /*0018*/ 	.word	0x00000000
	.align		4
        /*001c*/ 	.word	0xfffffffd
	.align		4
        /*0020*/ 	.word	0x00000000
	.align		4
        /*0024*/ 	.word	0xfffffffc


//--------------------- .nv.constant3             --------------------------
	.section	.nv.constant3,"a",@progbits
.nv.constant3:
	.type		c_perms,@object
	.size		c_perms,(.L_0 - c_perms)
c_perms:
        /*0000*/ 	.byte	0x41, 0x41, 0x41, 0x00, 0x41, 0x41, 0x43, 0x00, 0x41, 0x41, 0x47, 0x00, 0x41, 0x41, 0x54, 0x00
        /* <DEDUP_REMOVED lines=15> */
.L_0:


//--------------------- .nv.constant4             --------------------------
	.section	.nv.constant4,"a",@progbits
	.align	8
	.align		8
.nv.constant4:
        /*0000*/ 	.dword	$str
	.align		8
        /*0008*/ 	.dword	vprintf


//--------------------- .text._Z9minKmeresPiS_ii  --------------------------
	.section	.text._Z9minKmeresPiS_ii,"ax",@progbits
	.align	128
        .global         _Z9minKmeresPiS_ii
        .type           _Z9minKmeresPiS_ii,@function
        .size           _Z9minKmeresPiS_ii,(.L_x_106 - _Z9minKmeresPiS_ii)
        .other          _Z9minKmeresPiS_ii,@"STO_CUDA_ENTRY STV_DEFAULT"
_Z9minKmeresPiS_ii:
.text._Z9minKmeresPiS_ii:
[----:B------:R-:W-:Y:S01]  /*0000*/  LDC R1, c[0x0][0x37c] ;  /* 0x0000df00ff017b82 */ /* 0x000fe20000000800 */
[----:B------:R-:W0:Y:S07]  /*0010*/  S2R R6, SR_TID.X ;  /* 0x0000000000067919 */ /* 0x000e2e0000002100 */
[----:B------:R-:W0:Y:S08]  /*0020*/  LDC.64 R4, c[0x0][0x390] ;  /* 0x0000e400ff047b82 */ /* 0x000e300000000a00 */
[----:B------:R-:W1:Y:S01]  /*0030*/  S2UR UR6, SR_CTAID.X ;  /* 0x00000000000679c3 */ /* 0x000e620000002500 */
[----:B0-----:R-:W-:-:S04]  /*0040*/  ISETP.GE.AND P0, PT, R6, R5, PT ;  /* 0x000000050600720c */ /* 0x001fc80003f06270 */
[----:B-1----:R-:W-:-:S13]  /*0050*/  ISETP.LE.OR P0, PT, R4, UR6, P0 ;  /* 0x0000000604007c0c */ /* 0x002fda0008703670 */
[----:B------:R-:W-:Y:S05]  /*0060*/  @P0 EXIT ;  /* 0x000000000000094d */ /* 0x000fea0003800000 */
[----:B------:R-:W0:Y:S01]  /*0070*/  LDC R5, c[0x0][0x360] ;  /* 0x0000d800ff057b82 */ /* 0x000e220000000800 */
[----:B------:R-:W1:Y:S07]  /*0080*/  LDCU.64 UR8, c[0x0][0x358] ;  /* 0x00006b00ff0877ac */ /* 0x000e6e0008000a00 */
[----:B------:R-:W2:Y:S01]  /*0090*/  LDC.64 R2, c[0x0][0x380] ;  /* 0x0000e000ff027b82 */ /* 0x000ea20000000a00 */
[----:B0-----:R-:W-:-:S04]  /*00a0*/  IMAD R5, R6, R5, UR6 ;  /* 0x0000000606057e24 */ /* 0x001fc8000f8e0205 */
[----:B--2---:R-:W-:-:S06]  /*00b0*/  IMAD.WIDE.U32 R2, R5, 0x4, R2 ;  /* 0x0000000405027825 */ /* 0x004fcc00078e0002 */
[----:B-1----:R-:W2:Y:S01]  /*00c0*/  LDG.E R2, desc[UR8][R2.64] ;  /* 0x0000000802027981 */ /* 0x002ea2000c1e1900 */
[----:B------:R-:W0:Y:S01]  /*00d0*/  S2UR UR5, SR_CgaCtaId ;  /* 0x00000000000579c3 */ /* 0x000e220000008800 */
[----:B------:R-:W-:Y:S01]  /*00e0*/  UMOV UR4, 0x400 ;  /* 0x0000040000047882 */ /* 0x000fe20000000000 */
[----:B------:R-:W-:Y:S01]  /*00f0*/  IMAD.MOV.U32 R7, RZ, RZ, RZ ;  /* 0x000000ffff077224 */ /* 0x000fe200078e00ff */
[----:B0-----:R-:W-:-:S06]  /*0100*/  ULEA UR4, UR5, UR4, 0x18 ;  /* 0x0000000405047291 */ /* 0x001fcc000f8ec0ff */
[----:B------:R-:W-:Y:S01]  /*0110*/  LEA R5, R6, UR4, 0x2 ;  /* 0x0000000406057c11 */ /* 0x000fe2000f8e10ff */
[----:B------:R-:W-:-:S06]  /*0120*/  UIADD3 UR4, UPT, UPT, UR6, 0x1, URZ ;  /* 0x0000000106047890 */ /* 0x000fcc000fffe0ff */
[----:B------:R-:W-:Y:S01]  /*0130*/  ISETP.LE.U32.AND P0, PT, R4, UR4, PT ;  /* 0x0000000404007c0c */ /* 0x000fe2000bf03070 */
[----:B--2---:R0:W-:Y:S01]  /*0140*/  STS [R5], R2 ;  /* 0x0000000205007388 */ /* 0x0041e20000000800 */
[----:B------:R-:W-:Y:S11]  /*0150*/  BAR.SYNC.DEFER_BLOCKING 0x0 ;  /* 0x0000000000007b1d */ /* 0x000ff60000010000 */
[----:B------:R-:W-:Y:S05]  /*0160*/  @P0 BRA `(.L_x_0) ;  /* 0x00000000004c0947 */ /* 0x000fea0003800000 */
[----:B------:R1:W2:Y:S01]  /*0170*/  LDS R7, [R5] ;  /* 0x0000000005077984 */ /* 0x0002a20000000800 */
[----:B------:R-:W-:Y:S02]  /*0180*/  USHF.L.U32 UR4, UR6, 0x1, URZ ;  /* 0x0000000106047899 */ /* 0x000fe400080006ff */
[----:B------:R-:W-:Y:S01]  /*0190*/  IADD3 R0, PT, PT, R4, -UR6, RZ ;  /* 0x8000000604007c10 */ /* 0x000fe2000fffe0ff */
[----:B------:R-:W-:-:S03]  /*01a0*/  UMOV UR5, 0x1 ;  /* 0x0000000100057882 */ /* 0x000fc60000000000 */
[----:B------:R-:W-:-:S07]  /*01b0*/  IMAD R6, R6, R4, UR4 ;  /* 0x0000000406067e24 */ /* 0x000fce000f8e0204 */
.L_x_2:
[----:B01----:R-:W0:Y:S01]  /*01c0*/  LDC.64 R4, c[0x0][0x380] ;  /* 0x0000e000ff047b82 */ /* 0x003e220000000a00 */
[----:B------:R-:W-:Y:S01]  /*01d0*/  IMAD.MOV.U32 R9, RZ, RZ, R6 ;  /* 0x000000ffff097224 */ /* 0x000fe200078e0006 */
[----:B------:R-:W1:Y:S01]  /*01e0*/  LDCU UR7, c[0x0][0x390] ;  /* 0x00007200ff0777ac */ /* 0x000e620008000800 */
[----:B------:R-:W-:-:S05]  /*01f0*/  UMOV UR4, UR6 ;  /* 0x0000000600047c82 */ /* 0x000fca0008000000 */
.L_x_1:
[----:B------:R-:W-:Y:S01]  /*0200*/  UIADD3 UR4, UPT, UPT, UR4, UR5, URZ ;  /* 0x0000000504047290 */ /* 0x000fe2000fffe0ff */
[C---:B0-----:R-:W-:Y:S01]  /*0210*/  IMAD.WIDE R2, R9.reuse, 0x4, R4 ;  /* 0x0000000409027825 */ /* 0x041fe200078e0204 */
[----:B------:R-:W-:Y:S02]  /*0220*/  IADD3 R9, PT, PT, R9, UR5, RZ ;  /* 0x0000000509097c10 */ /* 0x000fe4000fffe0ff */
[----:B-1----:R-:W-:-:S09]  /*0230*/  UISETP.GE.AND UP0, UPT, UR4, UR7, UPT ;  /* 0x000000070400728c */ /* 0x002fd2000bf06270 */
[----:B------:R-:W-:Y:S05]  /*0240*/  BRA.U !UP0, `(.L_x_1) ;  /* 0xfffffffd08ec7547 */ /* 0x000fea000b83ffff */
[----:B------:R-:W-:-:S06]  /*0250*/  UIADD3 UR5, UPT, UPT, UR5, 0x1, URZ ;  /* 0x0000000105057890 */ /* 0x000fcc000fffe0ff */
[----:B------:R-:W-:-:S13]  /*0260*/  ISETP.NE.AND P0, PT, R0, UR5, PT ;  /* 0x0000000500007c0c */ /* 0x000fda000bf05270 */
[----:B------:R-:W-:Y:S05]  /*0270*/  @P0 BRA `(.L_x_2) ;  /* 0xfffffffc00d00947 */ /* 0x000fea000383ffff */
[----:B------:R-:W2:Y:S02]  /*0280*/  LDG.E R0, desc[UR8][R2.64] ;  /* 0x0000000802007981 */ /* 0x000ea4000c1e1900 */
[----:B--2---:R-:W-:-:S07]  /*0290*/  VIMNMX R7, PT, PT, R7, R0, PT ;  /* 0x0000000007077248 */ /* 0x004fce0003fe0100 */
.L_x_0:
[----:B------:R-:W1:Y:S01]  /*02a0*/  LDCU UR5, c[0x0][0x394] ;  /* 0x00007280ff0577ac */ /* 0x000e620008000800 */
[----:B0-----:R-:W0:Y:S01]  /*02b0*/  LDC.64 R2, c[0x0][0x388] ;  /* 0x0000e200ff027b82 */ /* 0x001e220000000a00 */
[----:B------:R-:W-:-:S04]  /*02c0*/  UIADD3 UR4, UPT, UPT, UR6, -0x1, URZ ;  /* 0xffffffff06047890 */ /* 0x000fc8000fffe0ff */
[----:B------:R-:W-:-:S04]  /*02d0*/  UIMAD UR4, UR4, UR6, URZ ;  /* 0x00000006040472a4 */ /* 0x000fc8000f8e02ff */
[----:B------:R-:W-:-:S04]  /*02e0*/  ULEA.HI UR4, UR4, UR4, URZ, 0x1 ;  /* 0x0000000404047291 */ /* 0x000fc8000f8f08ff */
[----:B------:R-:W-:-:S04]  /*02f0*/  ULEA.HI.SX32 UR4, UR4, UR6, 0x1f ;  /* 0x0000000604047291 */ /* 0x000fc8000f8ffaff */
[----:B-1----:R-:W-:-:S06]  /*0300*/  UIMAD UR4, UR6, UR5, -UR4 ;  /* 0x00000005060472a4 */ /* 0x002fcc000f8e0a04 */
[----:B------:R-:W-:-:S04]  /*0310*/  VIADD R5, R0, UR4 ;  /* 0x0000000400057c36 */ /* 0x000fc80008000000 */
[----:B0-----:R-:W-:Y:S01]  /*0320*/  IMAD.WIDE R2, R5, 0x4, R2 ;  /* 0x0000000405027825 */ /* 0x001fe200078e0202 */
[----:B------:R-:W-:Y:S06]  /*0330*/  BAR.SYNC.DEFER_BLOCKING 0x0 ;  /* 0x0000000000007b1d */ /* 0x000fec0000010000 */
[----:B------:R-:W-:Y:S01]  /*0340*/  REDG.E.ADD.STRONG.GPU desc[UR8][R2.64], R7 ;  /* 0x000000070200798e */ /* 0x000fe2000c12e108 */
[----:B------:R-:W-:Y:S05]  /*0350*/  EXIT ;  /* 0x000000000000794d */ /* 0x000fea0003800000 */
.L_x_3:
[----:B------:R-:W-:-:S00]  /*0360*/  BRA `(.L_x_3) ;  /* 0xfffffffc00fc7947 */ /* 0x000fc0000383ffff */
[----:B------:R-:W-:-:S00]  /*0370*/  NOP ;  /* 0x0000000000007918 */ /* 0x000fc00000000000 */
        /* <DEDUP_REMOVED lines=8> */
.L_x_106:


//--------------------- .text._Z12minKmereDistPiPfii --------------------------
	.section	.text._Z12minKmereDistPiPfii,"ax",@progbits
	.align	128
        .global         _Z12minKmereDistPiPfii
        .type           _Z12minKmereDistPiPfii,@function
        .size           _Z12minKmereDistPiPfii,(.L_x_107 - _Z12minKmereDistPiPfii)
        .other          _Z12minKmereDistPiPfii,@"STO_CUDA_ENTRY STV_DEFAULT"
_Z12minKmereDistPiPfii:
.text._Z12minKmereDistPiPfii:
[----:B------:R-:W0:Y:S08]  /*0000*/  LDC R1, c[0x0][0x37c] ;  /* 0x0000df00ff017b82 */ /* 0x000e300000000800 */
[----:B------:R-:W1:Y:S08]  /*0010*/  LDC R0, c[0x0][0x390] ;  /* 0x0000e400ff007b82 */ /* 0x000e700000000800 */
[----:B------:R-:W2:Y:S01]  /*0020*/  S2UR UR6, SR_CTAID.X ;  /* 0x00000000000679c3 */ /* 0x000ea20000002500 */
[----:B-1----:R-:W-:-:S05]  /*0030*/  VIADD R0, R0, 0xffffffff ;  /* 0xffffffff00007836 */ /* 0x002fca0000000000 */
[----:B--2---:R-:W-:-:S13]  /*0040*/  ISETP.LE.AND P0, PT, R0, UR6, PT ;  /* 0x0000000600007c0c */ /* 0x004fda000bf03270 */
[----:B0-----:R-:W-:Y:S05]  /*0050*/  @P0 EXIT ;  /* 0x000000000000094d */ /* 0x001fea0003800000 */
[----:B------:R-:W0:Y:S01]  /*0060*/  S2R R0, SR_TID.X ;  /* 0x0000000000007919 */ /* 0x000e220000002100 */
[----:B------:R-:W0:Y:S01]  /*0070*/  LDC R4, c[0x0][0x360] ;  /* 0x0000d800ff047b82 */ /* 0x000e220000000800 */
[----:B------:R-:W1:Y:S07]  /*0080*/  LDCU.64 UR4, c[0x0][0x358] ;  /* 0x00006b00ff0477ac */ /* 0x000e6e0008000a00 */
[----:B------:R-:W2:Y:S01]  /*0090*/  LDC.64 R2, c[0x0][0x380] ;  /* 0x0000e000ff027b82 */ /* 0x000ea20000000a00 */
[----:B0-----:R-:W-:-:S04]  /*00a0*/  IMAD R0, R0, R4, UR6 ;  /* 0x0000000600007e24 */ /* 0x001fc8000f8e0204 */
[----:B--2---:R-:W-:-:S05]  /*00b0*/  IMAD.WIDE R2, R0, 0x4, R2 ;  /* 0x0000000400027825 */ /* 0x004fca00078e0202 */
[----:B-1----:R-:W2:Y:S04]  /*00c0*/  LDG.E R4, desc[UR4][R2.64] ;  /* 0x0000000402047981 */ /* 0x002ea8000c1e1900 */
[----:B------:R-:W3:Y:S01]  /*00d0*/  LDG.E R5, desc[UR4][R2.64+0x4] ;  /* 0x0000040402057981 */ /* 0x000ee2000c1e1900 */
[----:B------:R-:W0:Y:S01]  /*00e0*/  S2UR UR5, SR_CgaCtaId ;  /* 0x00000000000579c3 */ /* 0x000e220000008800 */
[----:B------:R-:W-:Y:S02]  /*00f0*/  UMOV UR4, 0x400 ;  /* 0x0000040000047882 */ /* 0x000fe40000000000 */
[----:B0-----:R-:W-:Y:S01]  /*0100*/  ULEA UR4, UR5, UR4, 0x18 ;  /* 0x0000000405047291 */ /* 0x001fe2000f8ec0ff */
[--C-:B--2---:R-:W-:Y:S02]  /*0110*/  IMAD.MOV.U32 R6, RZ, RZ, R4.reuse ;  /* 0x000000ffff067224 */ /* 0x104fe400078e0004 */
[----:B------:R-:W-:-:S02]  /*0120*/  IMAD.MOV.U32 R8, RZ, RZ, R4 ;  /* 0x000000ffff087224 */ /* 0x000fc400078e0004 */
[--C-:B------:R-:W-:Y:S02]  /*0130*/  IMAD.MOV.U32 R10, RZ, RZ, R4.reuse ;  /* 0x000000ffff0a7224 */ /* 0x100fe400078e0004 */
[--C-:B---3--:R-:W-:Y:S02]  /*0140*/  IMAD.MOV.U32 R7, RZ, RZ, R5.reuse ;  /* 0x000000ffff077224 */ /* 0x108fe400078e0005 */
[--C-:B------:R-:W-:Y:S02]  /*0150*/  IMAD.MOV.U32 R9, RZ, RZ, R5.reuse ;  /* 0x000000ffff097224 */ /* 0x100fe400078e0005 */
[----:B------:R-:W-:Y:S01]  /*0160*/  IMAD.MOV.U32 R11, RZ, RZ, R5 ;  /* 0x000000ffff0b7224 */ /* 0x000fe200078e0005 */
[----:B------:R-:W-:Y:S01]  /*0170*/  STS.128 [UR4+0x10], R4 ;  /* 0x00001004ff007988 */ /* 0x000fe20008000c04 */
[--C-:B------:R-:W-:Y:S02]  /*0180*/  IMAD.MOV.U32 R12, RZ, RZ, R4.reuse ;  /* 0x000000ffff0c7224 */ /* 0x100fe400078e0004 */
[--C-:B------:R-:W-:Y:S01]  /*0190*/  IMAD.MOV.U32 R14, RZ, RZ, R4.reuse ;  /* 0x000000ffff0e7224 */ /* 0x100fe200078e0004 */
[----:B------:R-:W-:Y:S01]  /*01a0*/  STS.128 [UR4+0x20], R8 ;  /* 0x00002008ff007988 */ /* 0x000fe20008000c04 */
[----:B------:R-:W-:-:S02]  /*01b0*/  IMAD.MOV.U32 R16, RZ, RZ, R4 ;  /* 0x000000ffff107224 */ /* 0x000fc400078e0004 */
[--C-:B------:R-:W-:Y:S01]  /*01c0*/  IMAD.MOV.U32 R18, RZ, RZ, R4.reuse ;  /* 0x000000ffff127224 */ /* 0x100fe200078e0004 */
[----:B------:R-:W-:Y:S01]  /*01d0*/  STS.128 [UR4+0x30], R4 ;  /* 0x00003004ff007988 */ /* 0x000fe20008000c04 */
        /* <DEDUP_REMOVED lines=11> */
[----:B------:R-:W-:Y:S04]  /*0290*/  STS.128 [UR4+0x60], R16 ;  /* 0x00006010ff007988 */ /* 0x000fe80008000c04 */
        /* <DEDUP_REMOVED lines=24> */
[----:B------:R-:W-:Y:S01]  /*0420*/  STS.128 [UR4], R4 ;  /* 0x00000004ff007988 */ /* 0x000fe20008000c04 */
[----:B------:R-:W-:Y:S06]  /*0430*/  BAR.SYNC.DEFER_BLOCKING 0x0 ;  /* 0x0000000000007b1d */ /* 0x000fec0000010000 */
[----:B------:R-:W0:Y:S02]  /*0440*/  LDS.64 R2, [UR4] ;  /* 0x00000004ff027984 */ /* 0x000e240008000a00 */
[----:B0-----:R-:W-:-:S13]  /*0450*/  ISETP.GE.AND P0, PT, R2, R3, PT ;  /* 0x000000030200720c */ /* 0x001fda0003f06270 */
[----:B------:R-:W-:Y:S05]  /*0460*/  @!P0 BRA `(.L_x_4) ;  /* 0x0000000000208947 */ /* 0x000fea0003800000 */
[----:B------:R-:W-:Y:S01]  /*0470*/  MOV R0, 0x8 ;  /* 0x0000000800007802 */ /* 0x000fe20000000f00 */
[----:B------:R-:W0:Y:S01]  /*0480*/  LDCU.64 UR4, c[0x4][URZ] ;  /* 0x01000000ff0477ac */ /* 0x000e220008000a00 */
[----:B------:R-:W-:Y:S02]  /*0490*/  CS2R R6, SRZ ;  /* 0x0000000000067805 */ /* 0x000fe4000001ff00 */
[----:B------:R1:W2:Y:S01]  /*04a0*/  LDC.64 R2, c[0x4][R0] ;  /* 0x0100000000027b82 */ /* 0x0002a20000000a00 */
[----:B0-----:R-:W-:Y:S02]  /*04b0*/  IMAD.U32 R4, RZ, RZ, UR4 ;  /* 0x00000004ff047e24 */ /* 0x001fe4000f8e00ff */
[----:B-1----:R-:W-:-:S07]  /*04c0*/  IMAD.U32 R5, RZ, RZ, UR5 ;  /* 0x00000005ff057e24 */ /* 0x002fce000f8e00ff */
[----:B------:R-:W-:-:S07]  /*04d0*/  LEPC R20, `(.L_x_4) ;  /* 0x000000001014794e */ /* 0x000fce0000000000 */
[----:B--2---:R-:W-:Y:S05]  /*04e0*/  CALL.ABS.NOINC R2 ;  /* 0x0000000002007343 */ /* 0x004fea0003c00000 */
.L_x_4:
[----:B------:R-:W0:Y:S01]  /*04f0*/  S2UR UR5, SR_CgaCtaId ;  /* 0x00000000000579c3 */ /* 0x000e220000008800 */
[----:B------:R-:W-:Y:S02]  /*0500*/  UMOV UR4, 0x400 ;  /* 0x0000040000047882 */ /* 0x000fe40000000000 */
[----:B0-----:R-:W-:-:S09]  /*0510*/  ULEA UR4, UR5, UR4, 0x18 ;  /* 0x0000000405047291 */ /* 0x001fd2000f8ec0ff */
[----:B------:R-:W0:Y:S02]  /*0520*/  LDS.64 R2, [UR4+0x8] ;  /* 0x00000804ff027984 */ /* 0x000e240008000a00 */
        /* <DEDUP_REMOVED lines=10> */
.L_x_5:
        /* <DEDUP_REMOVED lines=14> */
.L_x_6:
        /* <DEDUP_REMOVED lines=14> */
.L_x_7:
        /* <DEDUP_REMOVED lines=14> */
.L_x_8:
        /* <DEDUP_REMOVED lines=14> */
.L_x_9:
        /* <DEDUP_REMOVED lines=14> */
.L_x_10:
        /* <DEDUP_REMOVED lines=14> */
.L_x_11:
        /* <DEDUP_REMOVED lines=14> */
.L_x_12:
        /* <DEDUP_REMOVED lines=14> */
.L_x_13:
        /* <DEDUP_REMOVED lines=14> */
.L_x_14:
        /* <DEDUP_REMOVED lines=14> */
.L_x_15:
        /* <DEDUP_REMOVED lines=14> */
.L_x_16:
        /* <DEDUP_REMOVED lines=14> */
.L_x_17:
        /* <DEDUP_REMOVED lines=14> */
.L_x_18:
        /* <DEDUP_REMOVED lines=14> */
.L_x_19:
        /* <DEDUP_REMOVED lines=14> */
.L_x_20:
        /* <DEDUP_REMOVED lines=14> */
.L_x_21:
        /* <DEDUP_REMOVED lines=14> */
.L_x_22:
        /* <DEDUP_REMOVED lines=14> */
.L_x_23:
        /* <DEDUP_REMOVED lines=14> */
.L_x_24:
        /* <DEDUP_REMOVED lines=14> */
.L_x_25:
        /* <DEDUP_REMOVED lines=14> */
.L_x_26:
        /* <DEDUP_REMOVED lines=14> */
.L_x_27:
        /* <DEDUP_REMOVED lines=14> */
.L_x_28:
        /* <DEDUP_REMOVED lines=14> */
.L_x_29:
        /* <DEDUP_REMOVED lines=14> */
.L_x_30:
        /* <DEDUP_REMOVED lines=14> */
.L_x_31:
        /* <DEDUP_REMOVED lines=14> */
.L_x_32:
        /* <DEDUP_REMOVED lines=14> */
.L_x_33:
        /* <DEDUP_REMOVED lines=14> */
.L_x_34:
        /* <DEDUP_REMOVED lines=14> */
.L_x_35:
        /* <DEDUP_REMOVED lines=14> */
.L_x_36:
        /* <DEDUP_REMOVED lines=14> */
.L_x_37:
        /* <DEDUP_REMOVED lines=14> */
.L_x_38:
        /* <DEDUP_REMOVED lines=14> */
.L_x_39:
        /* <DEDUP_REMOVED lines=14> */
.L_x_40:
        /* <DEDUP_REMOVED lines=14> */
.L_x_41:
        /* <DEDUP_REMOVED lines=14> */
.L_x_42:
        /* <DEDUP_REMOVED lines=14> */
.L_x_43:
        /* <DEDUP_REMOVED lines=14> */
.L_x_44:
        /* <DEDUP_REMOVED lines=14> */
.L_x_45:
        /* <DEDUP_REMOVED lines=14> */
.L_x_46:
        /* <DEDUP_REMOVED lines=14> */
.L_x_47:
        /* <DEDUP_REMOVED lines=14> */
.L_x_48:
        /* <DEDUP_REMOVED lines=14> */
.L_x_49:
        /* <DEDUP_REMOVED lines=14> */
.L_x_50:
        /* <DEDUP_REMOVED lines=14> */
.L_x_51:
        /* <DEDUP_REMOVED lines=14> */
.L_x_52:
        /* <DEDUP_REMOVED lines=14> */
.L_x_53:
        /* <DEDUP_REMOVED lines=14> */
.L_x_54:
        /* <DEDUP_REMOVED lines=14> */
.L_x_55:
        /* <DEDUP_REMOVED lines=14> */
.L_x_56:
        /* <DEDUP_REMOVED lines=14> */
.L_x_57:
        /* <DEDUP_REMOVED lines=14> */
.L_x_58:
        /* <DEDUP_REMOVED lines=14> */
.L_x_59:
        /* <DEDUP_REMOVED lines=14> */
.L_x_60:
        /* <DEDUP_REMOVED lines=14> */
.L_x_61:
        /* <DEDUP_REMOVED lines=14> */
.L_x_62:
        /* <DEDUP_REMOVED lines=14> */
.L_x_63:
        /* <DEDUP_REMOVED lines=14> */
.L_x_64:
        /* <DEDUP_REMOVED lines=14> */
.L_x_65:
        /* <DEDUP_REMOVED lines=14> */
.L_x_66:
        /* <DEDUP_REMOVED lines=14> */
.L_x_67:
[----:B------:R-:W-:Y:S05]  /*3c10*/  WARPSYNC.ALL ;  /* 0x0000000000007948 */ /* 0x000fea0003800000 */
[----:B------:R-:W-:Y:S06]  /*3c20*/  BAR.SYNC.DEFER_BLOCKING 0x0 ;  /* 0x0000000000007b1d */ /* 0x000fec0000010000 */
[----:B------:R-:W-:Y:S05]  /*3c30*/  EXIT ;  /* 0x000000000000794d */ /* 0x000fea0003800000 */
.L_x_68:
        /* <DEDUP_REMOVED lines=12> */
.L_x_107:


//--------------------- .text._Z11parallelSumPfii --------------------------
	.section	.text._Z11parallelSumPfii,"ax",@progbits
	.align	128
        .global         _Z11parallelSumPfii
        .type           _Z11parallelSumPfii,@function
        .size           _Z11parallelSumPfii,(.L_x_108 - _Z11parallelSumPfii)
        .other          _Z11parallelSumPfii,@"STO_CUDA_ENTRY STV_DEFAULT"
_Z11parallelSumPfii:
.text._Z11parallelSumPfii:
[----:B------:R-:W-:Y:S01]  /*0000*/  LDC R1, c[0x0][0x37c] ;  /* 0x0000df00ff017b82 */ /* 0x000fe20000000800 */
[----:B------:R-:W0:Y:S07]  /*0010*/  S2R R2, SR_TID.X ;  /* 0x0000000000027919 */ /* 0x000e2e0000002100 */
[----:B------:R-:W1:Y:S01]  /*0020*/  S2UR UR4, SR_CTAID.X ;  /* 0x00000000000479c3 */ /* 0x000e620000002500 */
[----:B------:R-:W2:Y:S01]  /*0030*/  LDCU UR5, c[0x0][0x38c] ;  /* 0x00007180ff0577ac */ /* 0x000ea20008000800 */
[----:B------:R-:W-:Y:S01]  /*0040*/  MOV R3, 0x400 ;  /* 0x0000040000037802 */ /* 0x000fe20000000f00 */
[----:B------:R-:W3:Y:S05]  /*0050*/  S2R R6, SR_CgaCtaId ;  /* 0x0000000000067919 */ /* 0x000eea0000008800 */
[----:B------:R-:W1:Y:S01]  /*0060*/  LDC R11, c[0x0][0x360] ;  /* 0x0000d800ff0b7b82 */ /* 0x000e620000000800 */
[----:B0-----:R-:W-:Y:S01]  /*0070*/  ISETP.NE.AND P0, PT, R2, RZ, PT ;  /* 0x000000ff0200720c */ /* 0x001fe20003f05270 */
[C---:B-1----:R-:W-:Y:S01]  /*0080*/  IMAD R0, R11.reuse, UR4, R2 ;  /* 0x000000040b007c24 */ /* 0x042fe2000f8e0202 */
[----:B------:R-:W-:-:S04]  /*0090*/  ISETP.GE.U32.AND P2, PT, R11, 0x2, PT ;  /* 0x000000020b00780c */ /* 0x000fc80003f46070 */
[----:B--2---:R-:W-:-:S07]  /*00a0*/  ISETP.GE.AND P1, PT, R0, UR5, PT ;  /* 0x0000000500007c0c */ /* 0x004fce000bf26270 */
[----:B------:R-:W0:Y:S01]  /*00b0*/  @!P0 S2R R13, SR_CgaCtaId ;  /* 0x00000000000d8919 */ /* 0x000e220000008800 */
[----:B------:R-:W-:-:S05]  /*00c0*/  @!P0 MOV R10, 0x400 ;  /* 0x00000400000a8802 */ /* 0x000fca0000000f00 */
[----:B------:R-:W-:Y:S01]  /*00d0*/  @!P1 VIADD R4, R3, 0x100 ;  /* 0x0000010003049836 */ /* 0x000fe20000000000 */
[----:B---3--:R-:W-:-:S04]  /*00e0*/  LEA R3, R6, R3, 0x18 ;  /* 0x0000000306037211 */ /* 0x008fc800078ec0ff */
[----:B------:R-:W-:-:S05]  /*00f0*/  @!P1 LEA R5, R6, R4, 0x18 ;  /* 0x0000000406059211 */ /* 0x000fca00078ec0ff */
[----:B------:R-:W-:Y:S02]  /*0100*/  @!P1 IMAD R4, R0, 0x4, R5 ;  /* 0x0000000400049824 */ /* 0x000fe400078e0205 */
[----:B------:R-:W-:-:S04]  /*0110*/  IMAD R5, R2, 0x4, R3 ;  /* 0x0000000402057824 */ /* 0x000fc800078e0203 */
[----:B------:R-:W1:Y:S04]  /*0120*/  @!P1 LDS R4, [R4] ;  /* 0x0000000004049984 */ /* 0x000e680000000800 */
[----:B-1----:R1:W-:Y:S01]  /*0130*/  @!P1 STS [R5], R4 ;  /* 0x0000000405009388 */ /* 0x0023e20000000800 */
[----:B0-----:R-:W-:Y:S05]  /*0140*/  @!P2 BRA `(.L_x_69) ;  /* 0x000000000040a947 */ /* 0x001fea0003800000 */
[----:B-1----:R-:W-:Y:S01]  /*0150*/  LEA R4, R2, 0x2, 0x1 ;  /* 0x0000000202047811 */ /* 0x002fe200078e08ff */
[----:B------:R-:W-:-:S07]  /*0160*/  IMAD.MOV.U32 R7, RZ, RZ, 0x1 ;  /* 0x00000001ff077424 */ /* 0x000fce00078e00ff */
.L_x_70:
[----:B------:R-:W-:Y:S01]  /*0170*/  IMAD R8, R4, R7, RZ ;  /* 0x0000000704087224 */ /* 0x000fe200078e02ff */
[----:B------:R-:W-:Y:S03]  /*0180*/  BAR.SYNC.DEFER_BLOCKING 0x0 ;  /* 0x0000000000007b1d */ /* 0x000fe60000010000 */
[----:B------:R-:W-:-:S05]  /*0190*/  VIADD R6, R8, 0xffffffff ;  /* 0xffffffff08067836 */ /* 0x000fca0000000000 */
[----:B------:R-:W-:-:S13]  /*01a0*/  ISETP.GE.U32.AND P1, PT, R6, R11, PT ;  /* 0x0000000b0600720c */ /* 0x000fda0003f26070 */
[----:B------:R-:W-:-:S05]  /*01b0*/  @!P1 IMAD.IADD R6, R8, 0x1, -R7 ;  /* 0x0000000108069824 */ /* 0x000fca00078e0a07 */
[----:B------:R-:W-:-:S05]  /*01c0*/  @!P1 LEA R6, R6, R3, 0x2 ;  /* 0x0000000306069211 */ /* 0x000fca00078e10ff */
[C---:B------:R-:W-:Y:S02]  /*01d0*/  @!P1 IMAD R8, R7.reuse, 0x4, R6 ;  /* 0x0000000407089824 */ /* 0x040fe400078e0206 */
[----:B------:R-:W-:Y:S01]  /*01e0*/  @!P1 LDS R6, [R6+-0x4] ;  /* 0xfffffc0006069984 */ /* 0x000fe20000000800 */
[----:B------:R-:W-:-:S03]  /*01f0*/  IMAD.SHL.U32 R7, R7, 0x2, RZ ;  /* 0x0000000207077824 */ /* 0x000fc600078e00ff */
[----:B------:R-:W0:Y:S02]  /*0200*/  @!P1 LDS R9, [R8+-0x4] ;  /* 0xfffffc0008099984 */ /* 0x000e240000000800 */
[----:B0-----:R-:W-:-:S05]  /*0210*/  @!P1 IMAD.IADD R9, R6, 0x1, R9 ;  /* 0x0000000106099824 */ /* 0x001fca00078e0209 */
[----:B------:R0:W-:Y:S01]  /*0220*/  @!P1 STS [R8+-0x4], R9 ;  /* 0xfffffc0908009388 */ /* 0x0001e20000000800 */
[----:B------:R-:W-:-:S13]  /*0230*/  ISETP.GE.U32.AND P1, PT, R7, R11, PT ;  /* 0x0000000b0700720c */ /* 0x000fda0003f26070 */
[----:B0-----:R-:W-:Y:S05]  /*0240*/  @!P1 BRA `(.L_x_70) ;  /* 0xfffffffc00c89947 */ /* 0x001fea000383ffff */
.L_x_69:
[----:B------:R-:W-:Y:S01]  /*0250*/  BAR.SYNC.DEFER_BLOCKING 0x0 ;  /* 0x0000000000007b1d */ /* 0x000fe20000010000 */
[----:B------:R-:W-:Y:S02]  /*0260*/  @!P0 LEA R3, R13, R10, 0x18 ;  /* 0x0000000a0d038211 */ /* 0x000fe400078ec0ff */
[----:B------:R-:W-:-:S13]  /*0270*/  ISETP.GT.U32.AND P1, PT, R2, 0x2, PT ;  /* 0x000000020200780c */ /* 0x000fda0003f24070 */
[----:B------:R-:W-:-:S04]  /*0280*/  @!P1 LEA R6, R2, 0x40, 0x6 ;  /* 0x0000004002069811 */ /* 0x000fc800078e30ff */
[----:B------:R-:W-:Y:S01]  /*0290*/  @!P1 IADD3 R6, PT, PT, R3, R6, RZ ;  /* 0x0000000603069210 */ /* 0x000fe20007ffe0ff */
[----:B-1----:R-:W-:Y:S04]  /*02a0*/  @!P0 LDS R4, [R3+0x7c] ;  /* 0x00007c0003048984 */ /* 0x002fe80000000800 */
[----:B------:R-:W0:Y:S02]  /*02b0*/  @!P0 LDS R7, [R3+0xbc] ;  /* 0x0000bc0003078984 */ /* 0x000e240000000800 */
[----:B0-----:R-:W-:-:S05]  /*02c0*/  @!P0 IMAD.IADD R4, R4, 0x1, R7 ;  /* 0x0000000104048824 */ /* 0x001fca00078e0207 */
[----:B------:R-:W-:Y:S01]  /*02d0*/  @!P0 STS [R3+0xbc], R4 ;  /* 0x0000bc0403008388 */ /* 0x000fe20000000800 */
[----:B------:R-:W-:Y:S01]  /*02e0*/  BAR.SYNC.DEFER_BLOCKING 0x0 ;  /* 0x0000000000007b1d */ /* 0x000fe20000010000 */
[----:B------:R-:W-:-:S13]  /*02f0*/  ISETP.GT.U32.AND P0, PT, R2, 0x6, PT ;  /* 0x000000060200780c */ /* 0x000fda0003f04070 */
[----:B------:R-:W-:-:S05]  /*0300*/  @!P0 LEA R10, R2, 0x20, 0x5 ;  /* 0x00000020020a8811 */ /* 0x000fca00078e28ff */
[----:B------:R-:W-:Y:S01]  /*0310*/  @!P0 IMAD.IADD R10, R3, 0x1, R10 ;  /* 0x00000001030a8824 */ /* 0x000fe200078e020a */
[----:B------:R-:W-:Y:S04]  /*0320*/  @!P1 LDS R7, [R6+-0x4] ;  /* 0xfffffc0006079984 */ /* 0x000fe80000000800 */
        /* <DEDUP_REMOVED lines=13> */
[----:B------:R-:W-:Y:S01]  /*0400*/  @!P0 IMAD R2, R2, 0x4, R5 ;  /* 0x0000000402028824 */ /* 0x000fe200078e0205 */
[----:B------:R-:W-:Y:S04]  /*0410*/  @!P1 LDS R8, [R4+-0x4] ;  /* 0xfffffc0004089984 */ /* 0x000fe80000000800 */
[----:B------:R-:W0:Y:S02]  /*0420*/  @!P1 LDS R7, [R4+0x4] ;  /* 0x0000040004079984 */ /* 0x000e240000000800 */
[----:B0-----:R-:W-:-:S05]  /*0430*/  @!P1 IADD3 R7, PT, PT, R8, R7, RZ ;  /* 0x0000000708079210 */ /* 0x001fca0007ffe0ff */
[----:B------:R-:W-:Y:S01]  /*0440*/  @!P1 STS [R4+0x4], R7 ;  /* 0x0000040704009388 */ /* 0x000fe20000000800 */
[----:B------:R-:W-:Y:S01]  /*0450*/  BAR.SYNC.DEFER_BLOCKING 0x0 ;  /* 0x0000000000007b1d */ /* 0x000fe20000010000 */
[----:B------:R-:W-:-:S05]  /*0460*/  ISETP.NE.AND P1, PT, R0, RZ, PT ;  /* 0x000000ff0000720c */ /* 0x000fca0003f25270 */
[----:B------:R-:W-:Y:S04]  /*0470*/  @!P0 LDS R5, [R2+0x4] ;  /* 0x0000040002058984 */ /* 0x000fe80000000800 */
[----:B------:R-:W0:Y:S02]  /*0480*/  @!P0 LDS R6, [R2+0x8] ;  /* 0x0000080002068984 */ /* 0x000e240000000800 */
[----:B0-----:R-:W-:-:S05]  /*0490*/  @!P0 IMAD.IADD R5, R5, 0x1, R6 ;  /* 0x0000000105058824 */ /* 0x001fca00078e0206 */
[----:B------:R0:W-:Y:S01]  /*04a0*/  @!P0 STS [R2+0x8], R5 ;  /* 0x0000080502008388 */ /* 0x0001e20000000800 */
[----:B------:R-:W-:Y:S06]  /*04b0*/  BAR.SYNC.DEFER_BLOCKING 0x0 ;  /* 0x0000000000007b1d */ /* 0x000fec0000010000 */
[----:B------:R-:W-:Y:S05]  /*04c0*/  @P1 EXIT ;  /* 0x000000000000194d */ /* 0x000fea0003800000 */
[----:B0-----:R-:W0:Y:S01]  /*04d0*/  LDC.64 R4, c[0x0][0x388] ;  /* 0x0000e200ff047b82 */ /* 0x001e220000000a00 */
[----:B------:R-:W1:Y:S01]  /*04e0*/  LDCU.64 UR4, c[0x0][0x358] ;  /* 0x00006b00ff0477ac */ /* 0x000e620008000a00 */
[----:B0-----:R-:W-:-:S06]  /*04f0*/  IMAD R0, R5, 0x4, R3 ;  /* 0x0000000405007824 */ /* 0x001fcc00078e0203 */
[----:B------:R-:W0:Y:S01]  /*0500*/  LDC.64 R2, c[0x0][0x380] ;  /* 0x0000e000ff027b82 */ /* 0x000e220000000a00 */
[----:B------:R-:W2:Y:S01]  /*0510*/  LDS R0, [R0+-0x4] ;  /* 0xfffffc0000007984 */ /* 0x000ea20000000800 */
[----:B0-----:R-:W-:Y:S01]  /*0520*/  IMAD.WIDE R2, R4, 0x4, R2 ;  /* 0x0000000404027825 */ /* 0x001fe200078e0202 */
[----:B--2---:R-:W-:-:S05]  /*0530*/  I2FP.F32.S32 R5, R0 ;  /* 0x0000000000057245 */ /* 0x004fca0000201400 */
[----:B-1----:R-:W-:Y:S01]  /*0540*/  STG.E desc[UR4][R2.64], R5 ;  /* 0x0000000502007986 */ /* 0x002fe2000c101904 */
[----:B------:R-:W-:Y:S05]  /*0550*/  EXIT ;  /* 0x000000000000794d */ /* 0x000fea0003800000 */
.L_x_71:
        /* <DEDUP_REMOVED lines=10> */
.L_x_108:


//--------------------- .text._Z32sumKmereCoincidencesGlobalMemoryPcPijS0_ --------------------------
	.section	.text._Z32sumKmereCoincidencesGlobalMemoryPcPijS0_,"ax",@progbits
	.align	128
        .global         _Z32sumKmereCoincidencesGlobalMemoryPcPijS0_
        .type           _Z32sumKmereCoincidencesGlobalMemoryPcPijS0_,@function
        .size           _Z32sumKmereCoincidencesGlobalMemoryPcPijS0_,(.L_x_109 - _Z32sumKmereCoincidencesGlobalMemoryPcPijS0_)
        .other          _Z32sumKmereCoincidencesGlobalMemoryPcPijS0_,@"STO_CUDA_ENTRY STV_DEFAULT"
_Z32sumKmereCoincidencesGlobalMemoryPcPijS0_:
.text._Z32sumKmereCoincidencesGlobalMemoryPcPijS0_:
[----:B------:R-:W-:Y:S01]  /*0000*/  LDC R1, c[0x0][0x37c] ;  /* 0x0000df00ff017b82 */ /* 0x000fe20000000800 */
[----:B------:R-:W0:Y:S01]  /*0010*/  S2R R8, SR_TID.X ;  /* 0x0000000000087919 */ /* 0x000e220000002100 */
[----:B------:R-:W1:Y:S01]  /*0020*/  LDCU UR4, c[0x0][0x390] ;  /* 0x00007200ff0477ac */ /* 0x000e620008000800 */
[----:B------:R-:W1:Y:S01]  /*0030*/  S2R R7, SR_CTAID.X ;  /* 0x0000000000077919 */ /* 0x000e620000002500 */
[----:B0-----:R-:W-:-:S04]  /*0040*/  ISETP.GT.U32.AND P0, PT, R8, 0x3f, PT ;  /* 0x0000003f0800780c */ /* 0x001fc80003f04070 */
[----:B-1----:R-:W-:-:S13]  /*0050*/  ISETP.GE.U32.OR P0, PT, R7, UR4, P0 ;  /* 0x0000000407007c0c */ /* 0x002fda0008706470 */
[----:B------:R-:W-:Y:S05]  /*0060*/  @P0 EXIT ;  /* 0x000000000000094d */ /* 0x000fea0003800000 */
[----:B------:R-:W0:Y:S01]  /*0070*/  LDC.64 R2, c[0x0][0x388] ;  /* 0x0000e200ff027b82 */ /* 0x000e220000000a00 */
[----:B------:R-:W1:Y:S01]  /*0080*/  LDCU.64 UR4, c[0x0][0x358] ;  /* 0x00006b00ff0477ac */ /* 0x000e620008000a00 */
[----:B0-----:R-:W-:-:S05]  /*0090*/  IMAD.WIDE.U32 R2, R7, 0x4, R2 ;  /* 0x0000000407027825 */ /* 0x001fca00078e0002 */
[----:B-1----:R-:W2:Y:S04]  /*00a0*/  LDG.E R5, desc[UR4][R2.64+0x4] ;  /* 0x0000040402057981 */ /* 0x002ea8000c1e1900 */
[----:B------:R-:W2:Y:S02]  /*00b0*/  LDG.E R0, desc[UR4][R2.64] ;  /* 0x0000000402007981 */ /* 0x000ea4000c1e1900 */
[----:B--2---:R-:W-:-:S04]  /*00c0*/  IADD3 R4, PT, PT, R5, -0x3, -R0 ;  /* 0xfffffffd05047810 */ /* 0x004fc80007ffe800 */
[----:B------:R-:W-:-:S13]  /*00d0*/  ISETP.GE.AND P0, PT, R4, 0x1, PT ;  /* 0x000000010400780c */ /* 0x000fda0003f06270 */
[----:B------:R-:W-:Y:S05]  /*00e0*/  @!P0 BRA `(.L_x_72) ;  /* 0x0000000400d48947 */ /* 0x000fea0003800000 */
[----:B------:R-:W0:Y:S01]  /*00f0*/  LDC.64 R2, c[0x0][0x398] ;  /* 0x0000e600ff027b82 */ /* 0x000e220000000a00 */
[----:B------:R-:W-:Y:S01]  /*0100*/  IADD3 R6, PT, PT, R5, -0x4, -R0 ;  /* 0xfffffffc05067810 */ /* 0x000fe20007ffe800 */
[----:B------:R-:W-:Y:S01]  /*0110*/  IMAD R5, R7, 0x40, R8 ;  /* 0x0000004007057824 */ /* 0x000fe200078e0208 */
[----:B------:R-:W-:Y:S01]  /*0120*/  SHF.R.S32.HI R7, RZ, 0x1f, R0 ;  /* 0x0000001fff077819 */ /* 0x000fe20000011400 */
[----:B------:R-:W-:Y:S01]  /*0130*/  IMAD.MOV.U32 R9, RZ, RZ, RZ ;  /* 0x000000ffff097224 */ /* 0x000fe200078e00ff */
[----:B------:R-:W-:Y:S01]  /*0140*/  ISETP.GE.U32.AND P0, PT, R6, 0x3, PT ;  /* 0x000000030600780c */ /* 0x000fe20003f06070 */
[----:B------:R-:W-:Y:S01]  /*0150*/  IMAD.SHL.U32 R6, R8, 0x4, RZ ;  /* 0x0000000408067824 */ /* 0x000fe200078e00ff */
[----:B------:R-:W-:Y:S01]  /*0160*/  LOP3.LUT R8, R4, 0x3, RZ, 0xc0, !PT ;  /* 0x0000000304087812 */ /* 0x000fe200078ec0ff */
[----:B0-----:R-:W-:-:S10]  /*0170*/  IMAD.WIDE R2, R5, 0x4, R2 ;  /* 0x0000000405027825 */ /* 0x001fd400078e0202 */
[----:B------:R-:W-:Y:S05]  /*0180*/  @!P0 BRA `(.L_x_73) ;  /* 0x0000000400348947 */ /* 0x000fea0003800000 */
[----:B------:R0:W1:Y:S01]  /*0190*/  LDC.U8 R10, c[0x3][R6] ;  /* 0x00c00000060a7b82 */ /* 0x0000620000000000 */
[----:B------:R-:W2:Y:S01]  /*01a0*/  LDCU.64 UR6, c[0x0][0x380] ;  /* 0x00007000ff0677ac */ /* 0x000ea20008000a00 */
[----:B------:R-:W-:-:S05]  /*01b0*/  LOP3.LUT R9, R4, 0x7ffffffc, RZ, 0xc0, !PT ;  /* 0x7ffffffc04097812 */ /* 0x000fca00078ec0ff */
[----:B------:R-:W-:Y:S01]  /*01c0*/  IMAD.MOV R11, RZ, RZ, -R9 ;  /* 0x000000ffff0b7224 */ /* 0x000fe200078e0a09 */
[----:B--2---:R-:W-:-:S04]  /*01d0*/  IADD3.X R12, P0, P1, R0, UR6, RZ, PT, PT ;  /* 0x00000006000c7c10 */ /* 0x004fc8000b90e4ff */
[----:B0-----:R-:W-:-:S09]  /*01e0*/  IADD3.X R5, PT, PT, R7, UR7, RZ, P0, P1 ;  /* 0x0000000707057c10 */ /* 0x001fd200087e24ff */
.L_x_82:
[----:B------:R-:W-:-:S05]  /*01f0*/  IMAD.MOV.U32 R4, RZ, RZ, R12 ;  /* 0x000000ffff047224 */ /* 0x000fca00078e000c */
[----:B0-----:R-:W1:Y:S01]  /*0200*/  LDG.E.U8 R13, desc[UR4][R4.64+-0x2] ;  /* 0xfffffe04040d7981 */ /* 0x001e62000c1e1100 */
[----:B------:R-:W-:Y:S01]  /*0210*/  BSSY.RECONVERGENT B0, `(.L_x_74) ;  /* 0x000000e000007945 */ /* 0x000fe20003800200 */
[----:B-1----:R-:W-:Y:S02]  /*0220*/  ISETP.NE.AND P0, PT, R13, R10, PT ;  /* 0x0000000a0d00720c */ /* 0x002fe40003f05270 */
[----:B------:R0:W5:Y:S11]  /*0230*/  LDG.E.U8 R13, desc[UR4][R4.64] ;  /* 0x00000004040d7981 */ /* 0x000176000c1e1100 */
[----:B0-----:R-:W-:Y:S05]  /*0240*/  @P0 BRA `(.L_x_75) ;  /* 0x0000000000280947 */ /* 0x001fea0003800000 */
[----:B------:R-:W2:Y:S01]  /*0250*/  LDG.E.U8 R12, desc[UR4][R4.64+-0x1] ;  /* 0xffffff04040c7981 */ /* 0x000ea2000c1e1100 */
[----:B------:R-:W0:Y:S01]  /*0260*/  LDC.U8 R14, c[0x3][R6+0x2] ;  /* 0x00c00080060e7b82 */ /* 0x000e220000000000 */
[----:B-----5:R-:W-:-:S07]  /*0270*/  PRMT R17, R13, 0x9910, RZ ;  /* 0x000099100d117816 */ /* 0x020fce00000000ff */
[----:B------:R-:W2:Y:S01]  /*0280*/  LDC.U8 R15, c[0x3][R6+0x1] ;  /* 0x00c00040060f7b82 */ /* 0x000ea20000000000 */
[----:B0-----:R-:W-:-:S04]  /*0290*/  ISETP.NE.AND P0, PT, R17, R14, PT ;  /* 0x0000000e1100720c */ /* 0x001fc80003f05270 */
[----:B--2---:R-:W-:-:S13]  /*02a0*/  ISETP.NE.OR P0, PT, R12, R15, P0 ;  /* 0x0000000f0c00720c */ /* 0x004fda0000705670 */
[----:B------:R-:W2:Y:S02]  /*02b0*/  @!P0 LDG.E R12, desc[UR4][R2.64] ;  /* 0x00000004020c8981 */ /* 0x000ea4000c1e1900 */
[----:B--2---:R-:W-:-:S05]  /*02c0*/  @!P0 VIADD R15, R12, 0x1 ;  /* 0x000000010c0f8836 */ /* 0x004fca0000000000 */
[----:B------:R0:W-:Y:S04]  /*02d0*/  @!P0 STG.E desc[UR4][R2.64], R15 ;  /* 0x0000000f02008986 */ /* 0x0001e8000c101904 */
[----:B------:R0:W5:Y:S02]  /*02e0*/  @!P0 LDG.E.U8 R13, desc[UR4][R4.64] ;  /* 0x00000004040d8981 */ /* 0x000164000c1e1100 */
.L_x_75:
[----:B------:R-:W-:Y:S05]  /*02f0*/  BSYNC.RECONVERGENT B0 ;  /* 0x0000000000007941 */ /* 0x000fea0003800200 */
.L_x_74:
[----:B0-----:R-:W2:Y:S04]  /*0300*/  LDG.E.U8 R15, desc[UR4][R4.64+-0x1] ;  /* 0xffffff04040f7981 */ /* 0x001ea8000c1e1100 */
[----:B------:R0:W5:Y:S01]  /*0310*/  LDG.E.U8 R14, desc[UR4][R4.64+0x1] ;  /* 0x00000104040e7981 */ /* 0x000162000c1e1100 */
[----:B------:R0:W1:Y:S01]  /*0320*/  LDC.U8 R12, c[0x3][R6+0x1] ;  /* 0x00c00040060c7b82 */ /* 0x0000620000000000 */
[----:B------:R-:W-:Y:S01]  /*0330*/  BSSY.RECONVERGENT B0, `(.L_x_76) ;  /* 0x000000f000007945 */ /* 0x000fe20003800200 */
[----:B--2---:R-:W-:-:S13]  /*0340*/  ISETP.NE.AND P0, PT, R15, R10, PT ;  /* 0x0000000a0f00720c */ /* 0x004fda0003f05270 */
[----:B01----:R-:W-:Y:S05]  /*0350*/  @P0 BRA `(.L_x_77) ;  /* 0x0000000000300947 */ /* 0x003fea0003800000 */
[----:B------:R-:W0:Y:S01]  /*0360*/  LDC.U8 R18, c[0x3][R6+0x2] ;  /* 0x00c0008006127b82 */ /* 0x000e220000000000 */
[----:B-----5:R-:W-:Y:S02]  /*0370*/  PRMT R15, R14, 0x9910, RZ ;  /* 0x000099100e0f7816 */ /* 0x020fe400000000ff */
[----:B------:R-:W-:-:S05]  /*0380*/  PRMT R17, R13, 0x9910, RZ ;  /* 0x000099100d117816 */ /* 0x000fca00000000ff */
[----:B------:R-:W1:Y:S01]  /*0390*/  LDC.U8 R16, c[0x3][R6+0x1] ;  /* 0x00c0004006107b82 */ /* 0x000e620000000000 */
[----:B0-----:R-:W-:-:S04]  /*03a0*/  ISETP.NE.AND P0, PT, R15, R18, PT ;  /* 0x000000120f00720c */ /* 0x001fc80003f05270 */
[----:B-1----:R-:W-:-:S13]  /*03b0*/  ISETP.NE.OR P0, PT, R17, R16, P0 ;  /* 0x000000101100720c */ /* 0x002fda0000705670 */
[----:B------:R-:W-:Y:S05]  /*03c0*/  @P0 BRA `(.L_x_77) ;  /* 0x0000000000140947 */ /* 0x000fea0003800000 */
[----:B------:R-:W2:Y:S02]  /*03d0*/  LDG.E R15, desc[UR4][R2.64] ;  /* 0x00000004020f7981 */ /* 0x000ea4000c1e1900 */
[----:B--2---:R-:W-:-:S05]  /*03e0*/  VIADD R15, R15, 0x1 ;  /* 0x000000010f0f7836 */ /* 0x004fca0000000000 */
[----:B------:R0:W-:Y:S04]  /*03f0*/  STG.E desc[UR4][R2.64], R15 ;  /* 0x0000000f02007986 */ /* 0x0001e8000c101904 */
[----:B------:R0:W5:Y:S04]  /*0400*/  LDG.E.U8 R13, desc[UR4][R4.64] ;  /* 0x00000004040d7981 */ /* 0x000168000c1e1100 */
[----:B------:R0:W5:Y:S02]  /*0410*/  LDG.E.U8 R14, desc[UR4][R4.64+0x1] ;  /* 0x00000104040e7981 */ /* 0x000164000c1e1100 */
.L_x_77:
[----:B------:R-:W-:Y:S05]  /*0420*/  BSYNC.RECONVERGENT B0 ;  /* 0x0000000000007941 */ /* 0x000fea0003800200 */
.L_x_76:
[----:B0----5:R-:W-:Y:S01]  /*0430*/  PRMT R15, R14, 0x9910, RZ ;  /* 0x000099100e0f7816 */ /* 0x021fe200000000ff */
[----:B------:R-:W-:Y:S01]  /*0440*/  BSSY.RECONVERGENT B0, `(.L_x_78) ;  /* 0x000000d000007945 */ /* 0x000fe20003800200 */
[----:B------:R-:W-:Y:S02]  /*0450*/  PRMT R13, R13, 0x9910, RZ ;  /* 0x000099100d0d7816 */ /* 0x000fe400000000ff */
[----:B------:R-:W-:-:S04]  /*0460*/  ISETP.NE.AND P0, PT, R15, R12, PT ;  /* 0x0000000c0f00720c */ /* 0x000fc80003f05270 */
[----:B------:R-:W-:-:S13]  /*0470*/  ISETP.NE.OR P0, PT, R13, R10, P0 ;  /* 0x0000000a0d00720c */ /* 0x000fda0000705670 */
[----:B------:R-:W-:Y:S05]  /*0480*/  @P0 BRA `(.L_x_79) ;  /* 0x0000000000200947 */ /* 0x000fea0003800000 */
[----:B------:R-:W2:Y:S01]  /*0490*/  LDG.E.U8 R13, desc[UR4][R4.64+0x2] ;  /* 0x00000204040d7981 */ /* 0x000ea2000c1e1100 */
[----:B------:R-:W2:Y:S02]  /*04a0*/  LDC.U8 R16, c[0x3][R6+0x2] ;  /* 0x00c0008006107b82 */ /* 0x000ea40000000000 */
[----:B--2---:R-:W-:-:S13]  /*04b0*/  ISETP.NE.AND P0, PT, R13, R16, PT ;  /* 0x000000100d00720c */ /* 0x004fda0003f05270 */
[----:B------:R-:W-:Y:S05]  /*04c0*/  @P0 BRA `(.L_x_79) ;  /* 0x0000000000100947 */ /* 0x000fea0003800000 */
[----:B------:R-:W2:Y:S02]  /*04d0*/  LDG.E R13, desc[UR4][R2.64] ;  /* 0x00000004020d7981 */ /* 0x000ea4000c1e1900 */
[----:B--2---:R-:W-:-:S05]  /*04e0*/  VIADD R13, R13, 0x1 ;  /* 0x000000010d0d7836 */ /* 0x004fca0000000000 */
[----:B------:R0:W-:Y:S04]  /*04f0*/  STG.E desc[UR4][R2.64], R13 ;  /* 0x0000000d02007986 */ /* 0x0001e8000c101904 */
[----:B------:R0:W5:Y:S02]  /*0500*/  LDG.E.U8 R14, desc[UR4][R4.64+0x1] ;  /* 0x00000104040e7981 */ /* 0x000164000c1e1100 */
.L_x_79:
[----:B------:R-:W-:Y:S05]  /*0510*/  BSYNC.RECONVERGENT B0 ;  /* 0x0000000000007941 */ /* 0x000fea0003800200 */
.L_x_78:
[----:B0----5:R-:W-:Y:S01]  /*0520*/  PRMT R13, R14, 0x9910, RZ ;  /* 0x000099100e0d7816 */ /* 0x021fe200000000ff */
[----:B------:R-:W-:Y:S01]  /*0530*/  VIADD R11, R11, 0x4 ;  /* 0x000000040b0b7836 */ /* 0x000fe20000000000 */
[----:B------:R-:W-:Y:S02]  /*0540*/  BSSY.RECONVERGENT B0, `(.L_x_80) ;  /* 0x000000e000007945 */ /* 0x000fe40003800200 */
[----:B------:R-:W-:Y:S02]  /*0550*/  ISETP.NE.AND P1, PT, R13, R10, PT ;  /* 0x0000000a0d00720c */ /* 0x000fe40003f25270 */
[----:B------:R-:W-:-:S11]  /*0560*/  ISETP.NE.AND P0, PT, R11, RZ, PT ;  /* 0x000000ff0b00720c */ /* 0x000fd60003f05270 */
[----:B------:R-:W-:Y:S05]  /*0570*/  @P1 BRA `(.L_x_81) ;  /* 0x0000000000281947 */ /* 0x000fea0003800000 */
[----:B------:R-:W2:Y:S02]  /*0580*/  LDG.E.U8 R13, desc[UR4][R4.64+0x2] ;  /* 0x00000204040d7981 */ /* 0x000ea4000c1e1100 */
[----:B--2---:R-:W-:-:S13]  /*0590*/  ISETP.NE.AND P1, PT, R13, R12, PT ;  /* 0x0000000c0d00720c */ /* 0x004fda0003f25270 */
[----:B------:R-:W-:Y:S05]  /*05a0*/  @P1 BRA `(.L_x_81) ;  /* 0x00000000001c1947 */ /* 0x000fea0003800000 */
[----:B------:R-:W2:Y:S01]  /*05b0*/  LDG.E.U8 R12, desc[UR4][R4.64+0x3] ;  /* 0x00000304040c7981 */ /* 0x000ea2000c1e1100 */
[----:B------:R-:W2:Y:S02]  /*05c0*/  LDC.U8 R13, c[0x3][R6+0x2] ;  /* 0x00c00080060d7b82 */ /* 0x000ea40000000000 */
[----:B--2---:R-:W-:-:S13]  /*05d0*/  ISETP.NE.AND P1, PT, R12, R13, PT ;  /* 0x0000000d0c00720c */ /* 0x004fda0003f25270 */
[----:B------:R-:W-:Y:S05]  /*05e0*/  @P1 BRA `(.L_x_81) ;  /* 0x00000000000c1947 */ /* 0x000fea0003800000 */
[----:B------:R-:W2:Y:S02]  /*05f0*/  LDG.E R13, desc[UR4][R2.64] ;  /* 0x00000004020d7981 */ /* 0x000ea4000c1e1900 */
[----:B--2---:R-:W-:-:S05]  /*0600*/  VIADD R13, R13, 0x1 ;  /* 0x000000010d0d7836 */ /* 0x004fca0000000000 */
[----:B------:R0:W-:Y:S02]  /*0610*/  STG.E desc[UR4][R2.64], R13 ;  /* 0x0000000d02007986 */ /* 0x0001e4000c101904 */
.L_x_81:
[----:B------:R-:W-:Y:S05]  /*0620*/  BSYNC.RECONVERGENT B0 ;  /* 0x0000000000007941 */ /* 0x000fea0003800200 */
.L_x_80:
[----:B------:R-:W-:-:S05]  /*0630*/  IADD3 R12, P1, PT, R4, 0x4, RZ ;  /* 0x00000004040c7810 */ /* 0x000fca0007f3e0ff */
[----:B------:R-:W-:Y:S01]  /*0640*/  IMAD.X R5, RZ, RZ, R5, P1 ;  /* 0x000000ffff057224 */ /* 0x000fe200008e0605 */
[----:B------:R-:W-:Y:S07]  /*0650*/  @P0 BRA `(.L_x_82) ;  /* 0xfffffff800e40947 */ /* 0x000fee000383ffff */
.L_x_73:
[----:B------:R-:W-:-:S13]  /*0660*/  ISETP.NE.AND P0, PT, R8, RZ, PT ;  /* 0x000000ff0800720c */ /* 0x000fda0003f05270 */
[----:B------:R-:W-:Y:S05]  /*0670*/  @!P0 BRA `(.L_x_72) ;  /* 0x0000000000708947 */ /* 0x000fea0003800000 */
[----:B------:R1:W2:Y:S01]  /*0680*/  LDC.U8 R11, c[0x3][R6] ;  /* 0x00c00000060b7b82 */ /* 0x0002a20000000000 */
[----:B------:R-:W3:Y:S01]  /*0690*/  LDCU.64 UR6, c[0x0][0x380] ;  /* 0x00007000ff0677ac */ /* 0x000ee20008000a00 */
[----:B------:R-:W-:Y:S01]  /*06a0*/  IMAD.MOV R8, RZ, RZ, -R8 ;  /* 0x000000ffff087224 */ /* 0x000fe200078e0a08 */
[----:B---3--:R-:W-:-:S04]  /*06b0*/  IADD3 R0, P0, P1, R0, UR6, R9 ;  /* 0x0000000600007c10 */ /* 0x008fc8000f91e009 */
[----:B------:R-:W-:Y:S02]  /*06c0*/  IADD3 R4, P2, PT, R0, 0x2, RZ ;  /* 0x0000000200047810 */ /* 0x000fe40007f5e0ff */
[----:B------:R-:W-:-:S05]  /*06d0*/  IADD3.X R5, PT, PT, R7, UR7, RZ, P0, P1 ;  /* 0x0000000707057c10 */ /* 0x000fca00087e24ff */
[----:B-1----:R-:W-:-:S07]  /*06e0*/  IMAD.X R5, RZ, RZ, R5, P2 ;  /* 0x000000ffff057224 */ /* 0x002fce00010e0605 */
.L_x_85:
[----:B------:R-:W2:Y:S01]  /*06f0*/  LDG.E.U8 R0, desc[UR4][R4.64+-0x2] ;  /* 0xfffffe0404007981 */ /* 0x000ea2000c1e1100 */
[----:B------:R-:W-:Y:S01]  /*0700*/  VIADD R8, R8, 0x1 ;  /* 0x0000000108087836 */ /* 0x000fe20000000000 */
[----:B------:R-:W-:Y:S04]  /*0710*/  BSSY.RECONVERGENT B0, `(.L_x_83) ;  /* 0x000000f000007945 */ /* 0x000fe80003800200 */
[----:B------:R-:W-:Y:S02]  /*0720*/  ISETP.NE.AND P0, PT, R8, RZ, PT ;  /* 0x000000ff0800720c */ /* 0x000fe40003f05270 */
[----:B--2---:R-:W-:-:S13]  /*0730*/  ISETP.NE.AND P1, PT, R0, R11, PT ;  /* 0x0000000b0000720c */ /* 0x004fda0003f25270 */
[----:B-1----:R-:W-:Y:S05]  /*0740*/  @P1 BRA `(.L_x_84) ;  /* 0x00000000002c1947 */ /* 0x002fea0003800000 */
[----:B------:R-:W2:Y:S01]  /*0750*/  LDG.E.U8 R0, desc[UR4][R4.64+-0x1] ;  /* 0xffffff0404007981 */ /* 0x000ea2000c1e1100 */
[----:B------:R-:W2:Y:S02]  /*0760*/  LDC.U8 R7, c[0x3][R6+0x1] ;  /* 0x00c0004006077b82 */ /* 0x000ea40000000000 */
        /* <DEDUP_REMOVED lines=9> */
.L_x_84:
[----:B------:R-:W-:Y:S05]  /*0800*/  BSYNC.RECONVERGENT B0 ;  /* 0x0000000000007941 */ /* 0x000fea0003800200 */
.L_x_83:
[----:B------:R-:W-:-:S05]  /*0810*/  IADD3 R4, P1, PT, R4, 0x1, RZ ;  /* 0x0000000104047810 */ /* 0x000fca0007f3e0ff */
[----:B------:R-:W-:Y:S01]  /*0820*/  IMAD.X R5, RZ, RZ, R5, P1 ;  /* 0x000000ffff057224 */ /* 0x000fe200008e0605 */
[----:B------:R-:W-:Y:S07]  /*0830*/  @P0 BRA `(.L_x_85) ;  /* 0xfffffffc00ac0947 */ /* 0x000fee000383ffff */
.L_x_72:
[----:B------:R-:W-:Y:S06]  /*0840*/  BAR.SYNC.DEFER_BLOCKING 0x0 ;  /* 0x0000000000007b1d */ /* 0x000fec0000010000 */
[----:B------:R-:W-:Y:S05]  /*0850*/  EXIT ;  /* 0x000000000000794d */ /* 0x000fea0003800000 */
.L_x_86:
        /* <DEDUP_REMOVED lines=10> */
.L_x_109:


//--------------------- .text._Z20sumKmereCoincidencesPcPijS0_ --------------------------
	.section	.text._Z20sumKmereCoincidencesPcPijS0_,"ax",@progbits
	.align	128
        .global         _Z20sumKmereCoincidencesPcPijS0_
        .type           _Z20sumKmereCoincidencesPcPijS0_,@function
        .size           _Z20sumKmereCoincidencesPcPijS0_,(.L_x_110 - _Z20sumKmereCoincidencesPcPijS0_)
        .other          _Z20sumKmereCoincidencesPcPijS0_,@"STO_CUDA_ENTRY STV_DEFAULT"
_Z20sumKmereCoincidencesPcPijS0_:
.text._Z20sumKmereCoincidencesPcPijS0_:
[----:B------:R-:W-:Y:S01]  /*0000*/  LDC R1, c[0x0][0x37c] ;  /* 0x0000df00ff017b82 */ /* 0x000fe20000000800 */
[----:B------:R-:W0:Y:S01]  /*0010*/  S2R R8, SR_TID.X ;  /* 0x0000000000087919 */ /* 0x000e220000002100 */
[----:B------:R-:W1:Y:S01]  /*0020*/  LDCU UR4, c[0x0][0x390] ;  /* 0x00007200ff0477ac */ /* 0x000e620008000800 */
[----:B------:R-:W1:Y:S01]  /*0030*/  S2R R5, SR_CTAID.X ;  /* 0x0000000000057919 */ /* 0x000e620000002500 */
[----:B0-----:R-:W-:-:S04]  /*0040*/  ISETP.GT.U32.AND P0, PT, R8, 0x3f, PT ;  /* 0x0000003f0800780c */ /* 0x001fc80003f04070 */
[----:B-1----:R-:W-:-:S13]  /*0050*/  ISETP.GE.U32.OR P0, PT, R5, UR4, P0 ;  /* 0x0000000405007c0c */ /* 0x002fda0008706470 */
[----:B------:R-:W-:Y:S05]  /*0060*/  @P0 EXIT ;  /* 0x000000000000094d */ /* 0x000fea0003800000 */
[----:B------:R-:W0:Y:S01]  /*0070*/  S2UR UR5, SR_CgaCtaId ;  /* 0x00000000000579c3 */ /* 0x000e220000008800 */
[----:B------:R-:W-:Y:S01]  /*0080*/  IMAD R0, R5, 0x40, R8 ;  /* 0x0000004005007824 */ /* 0x000fe200078e0208 */
[----:B------:R-:W-:Y:S01]  /*0090*/  UMOV UR4, 0x400 ;  /* 0x0000040000047882 */ /* 0x000fe20000000000 */
[----:B------:R-:W1:Y:S03]  /*00a0*/  LDCU.64 UR6, c[0x0][0x358] ;  /* 0x00006b00ff0677ac */ /* 0x000e660008000a00 */
[----:B------:R-:W-:Y:S02]  /*00b0*/  ISETP.GT.AND P0, PT, R0, 0x2fff, PT ;  /* 0x00002fff0000780c */ /* 0x000fe40003f04270 */
[----:B------:R-:W2:Y:S01]  /*00c0*/  LDC.64 R2, c[0x0][0x388] ;  /* 0x0000e200ff027b82 */ /* 0x000ea20000000a00 */
[----:B0-----:R-:W-:-:S06]  /*00d0*/  ULEA UR4, UR5, UR4, 0x18 ;  /* 0x0000000405047291 */ /* 0x001fcc000f8ec0ff */
[----:B------:R-:W-:Y:S01]  /*00e0*/  LEA R6, R0, UR4, 0x2 ;  /* 0x0000000400067c11 */ /* 0x000fe2000f8e10ff */
[----:B--2---:R-:W-:-:S04]  /*00f0*/  IMAD.WIDE.U32 R2, R5, 0x4, R2 ;  /* 0x0000000405027825 */ /* 0x004fc800078e0002 */
[----:B------:R0:W-:Y:S01]  /*0100*/  @!P0 STS [R6], RZ ;  /* 0x000000ff06008388 */ /* 0x0001e20000000800 */
[----:B------:R-:W-:Y:S06]  /*0110*/  BAR.SYNC.DEFER_BLOCKING 0x0 ;  /* 0x0000000000007b1d */ /* 0x000fec0000010000 */
[----:B-1----:R-:W2:Y:S04]  /*0120*/  LDG.E R4, desc[UR6][R2.64+0x4] ;  /* 0x0000040602047981 */ /* 0x002ea8000c1e1900 */
[----:B------:R-:W2:Y:S02]  /*0130*/  LDG.E R7, desc[UR6][R2.64] ;  /* 0x0000000602077981 */ /* 0x000ea4000c1e1900 */
[----:B--2---:R-:W-:-:S04]  /*0140*/  IADD3 R5, PT, PT, R4, -0x3, -R7 ;  /* 0xfffffffd04057810 */ /* 0x004fc80007ffe807 */
[----:B------:R-:W-:-:S13]  /*0150*/  ISETP.GE.AND P0, PT, R5, 0x1, PT ;  /* 0x000000010500780c */ /* 0x000fda0003f06270 */
[----:B0-----:R-:W-:Y:S05]  /*0160*/  @!P0 BRA `(.L_x_87) ;  /* 0x0000000800448947 */ /* 0x001fea0003800000 */
[----:B------:R-:W0:Y:S01]  /*0170*/  LDC.64 R2, c[0x0][0x398] ;  /* 0x0000e600ff027b82 */ /* 0x000e220000000a00 */
[--C-:B------:R-:W-:Y:S01]  /*0180*/  IADD3 R4, PT, PT, R4, -0x4, -R7.reuse ;  /* 0xfffffffc04047810 */ /* 0x100fe20007ffe807 */
[----:B------:R-:W-:Y:S01]  /*0190*/  IMAD.SHL.U32 R8, R8, 0x4, RZ ;  /* 0x0000000408087824 */ /* 0x000fe200078e00ff */
[----:B------:R-:W-:Y:S01]  /*01a0*/  SHF.R.S32.HI R9, RZ, 0x1f, R7 ;  /* 0x0000001fff097819 */ /* 0x000fe20000011407 */
[----:B------:R-:W-:Y:S01]  /*01b0*/  IMAD.MOV.U32 R12, RZ, RZ, RZ ;  /* 0x000000ffff0c7224 */ /* 0x000fe200078e00ff */
[----:B------:R-:W-:Y:S02]  /*01c0*/  ISETP.GE.U32.AND P0, PT, R4, 0x3, PT ;  /* 0x000000030400780c */ /* 0x000fe40003f06070 */
[----:B------:R-:W-:Y:S01]  /*01d0*/  LOP3.LUT R10, R5, 0x3, RZ, 0xc0, !PT ;  /* 0x00000003050a7812 */ /* 0x000fe200078ec0ff */
[----:B0-----:R-:W-:-:S10]  /*01e0*/  IMAD.WIDE.U32 R2, R0, 0x4, R2 ;  /* 0x0000000400027825 */ /* 0x001fd400078e0002 */
[----:B------:R-:W-:Y:S05]  /*01f0*/  @!P0 BRA `(.L_x_88) ;  /* 0x0000000400908947 */ /* 0x000fea0003800000 */
[----:B------:R0:W1:Y:S01]  /*0200*/  LDC.U8 R11, c[0x3][R8] ;  /* 0x00c00000080b7b82 */ /* 0x0000620000000000 */
[----:B------:R-:W2:Y:S01]  /*0210*/  LDCU.64 UR4, c[0x0][0x380] ;  /* 0x00007000ff0477ac */ /* 0x000ea20008000a00 */
[----:B------:R-:W-:-:S05]  /*0220*/  LOP3.LUT R12, R5, 0x7ffffffc, RZ, 0xc0, !PT ;  /* 0x7ffffffc050c7812 */ /* 0x000fca00078ec0ff */
[----:B------:R-:W-:Y:S01]  /*0230*/  IMAD.MOV R13, RZ, RZ, -R12 ;  /* 0x000000ffff0d7224 */ /* 0x000fe200078e0a0c */
[----:B--2---:R-:W-:-:S04]  /*0240*/  IADD3.X R4, P0, P1, R7, UR4, RZ, PT, PT ;  /* 0x0000000407047c10 */ /* 0x004fc8000b90e4ff */
[----:B0-----:R-:W-:-:S09]  /*0250*/  IADD3.X R5, PT, PT, R9, UR5, RZ, P0, P1 ;  /* 0x0000000509057c10 */ /* 0x001fd200087e24ff */
.L_x_100:
[----:B-1----:R-:W1:Y:S04]  /*0260*/  LDG.E.U8 R16, desc[UR6][R4.64+-0x2] ;  /* 0xfffffe0604107981 */ /* 0x002e68000c1e1100 */
[----:B------:R0:W5:Y:S01]  /*0270*/  LDG.E.U8 R14, desc[UR6][R4.64] ;  /* 0x00000006040e7981 */ /* 0x000162000c1e1100 */
[----:B------:R-:W-:Y:S01]  /*0280*/  VIADD R13, R13, 0x4 ;  /* 0x000000040d0d7836 */ /* 0x000fe20000000000 */
[----:B------:R-:W-:Y:S04]  /*0290*/  BSSY.RECONVERGENT B0, `(.L_x_89) ;  /* 0x0000014000007945 */ /* 0x000fe80003800200 */
[----:B------:R-:W-:-:S02]  /*02a0*/  ISETP.NE.AND P1, PT, R13, RZ, PT ;  /* 0x000000ff0d00720c */ /* 0x000fc40003f25270 */
[----:B-1----:R-:W-:-:S13]  /*02b0*/  ISETP.NE.AND P0, PT, R16, R11, PT ;  /* 0x0000000b1000720c */ /* 0x002fda0003f05270 */
[----:B0--34-:R-:W-:Y:S05]  /*02c0*/  @P0 BRA `(.L_x_90) ;  /* 0x0000000000400947 */ /* 0x019fea0003800000 */
[----:B------:R-:W2:Y:S01]  /*02d0*/  LDG.E.U8 R15, desc[UR6][R4.64+-0x1] ;  /* 0xffffff06040f7981 */ /* 0x000ea2000c1e1100 */
[----:B------:R-:W0:Y:S01]  /*02e0*/  LDC.U8 R17, c[0x3][R8+0x2] ;  /* 0x00c0008008117b82 */ /* 0x000e220000000000 */
[----:B-----5:R-:W-:-:S07]  /*02f0*/  PRMT R18, R14, 0x9910, RZ ;  /* 0x000099100e127816 */ /* 0x020fce00000000ff */
[----:B------:R-:W2:Y:S01]  /*0300*/  LDC.U8 R16, c[0x3][R8+0x1] ;  /* 0x00c0004008107b82 */ /* 0x000ea20000000000 */
[----:B0-----:R-:W-:-:S04]  /*0310*/  ISETP.NE.AND P0, PT, R18, R17, PT ;  /* 0x000000111200720c */ /* 0x001fc80003f05270 */
[----:B--2---:R-:W-:-:S13]  /*0320*/  ISETP.NE.OR P0, PT, R15, R16, P0 ;  /* 0x000000100f00720c */ /* 0x004fda0000705670 */
[----:B------:R-:W-:Y:S05]  /*0330*/  @P0 BRA `(.L_x_90) ;  /* 0x0000000000240947 */ /* 0x000fea0003800000 */
[----:B------:R-:W-:-:S13]  /*0340*/  ISETP.GT.AND P0, PT, R0, 0x2fff, PT ;  /* 0x00002fff0000780c */ /* 0x000fda0003f04270 */
[----:B------:R-:W0:Y:S02]  /*0350*/  @!P0 LDS R15, [R6] ;  /* 0x00000000060f8984 */ /* 0x000e240000000800 */
[----:B0-----:R-:W-:-:S05]  /*0360*/  @!P0 VIADD R15, R15, 0x1 ;  /* 0x000000010f0f8836 */ /* 0x001fca0000000000 */
[----:B------:R0:W-:Y:S01]  /*0370*/  @!P0 STS [R6], R15 ;  /* 0x0000000f06008388 */ /* 0x0001e20000000800 */
[----:B------:R-:W-:Y:S05]  /*0380*/  @!P0 BRA `(.L_x_90) ;  /* 0x0000000000108947 */ /* 0x000fea0003800000 */
[----:B------:R-:W0:Y:S02]  /*0390*/  LDG.E R14, desc[UR6][R2.64] ;  /* 0x00000006020e7981 */ /* 0x000e24000c1e1900 */
[----:B0-----:R-:W-:-:S05]  /*03a0*/  VIADD R15, R14, 0x1 ;  /* 0x000000010e0f7836 */ /* 0x001fca0000000000 */
[----:B------:R1:W-:Y:S04]  /*03b0*/  STG.E desc[UR6][R2.64], R15 ;  /* 0x0000000f02007986 */ /* 0x0003e8000c101906 */
[----:B------:R1:W5:Y:S02]  /*03c0*/  LDG.E.U8 R14, desc[UR6][R4.64] ;  /* 0x00000006040e7981 */ /* 0x000364000c1e1100 */
.L_x_90:
[----:B------:R-:W-:Y:S05]  /*03d0*/  BSYNC.RECONVERGENT B0 ;  /* 0x0000000000007941 */ /* 0x000fea0003800200 */
.L_x_89:
[----:B------:R-:W2:Y:S04]  /*03e0*/  LDG.E.U8 R16, desc[UR6][R4.64+-0x1] ;  /* 0xffffff0604107981 */ /* 0x000ea8000c1e1100 */
[----:B01----:R0:W5:Y:S01]  /*03f0*/  LDG.E.U8 R15, desc[UR6][R4.64+0x1] ;  /* 0x00000106040f7981 */ /* 0x003162000c1e1100 */
[----:B------:R-:W-:Y:S01]  /*0400*/  BSSY.RECONVERGENT B0, `(.L_x_91) ;  /* 0x0000015000007945 */ /* 0x000fe20003800200 */
[----:B--2---:R-:W-:-:S13]  /*0410*/  ISETP.NE.AND P0, PT, R16, R11, PT ;  /* 0x0000000b1000720c */ /* 0x004fda0003f05270 */
[----:B0-----:R-:W-:Y:S05]  /*0420*/  @P0 BRA `(.L_x_92) ;  /* 0x0000000000480947 */ /* 0x001fea0003800000 */
[----:B------:R-:W0:Y:S01]  /*0430*/  LDC.U8 R19, c[0x3][R8+0x2] ;  /* 0x00c0008008137b82 */ /* 0x000e220000000000 */
[----:B-----5:R-:W-:Y:S02]  /*0440*/  PRMT R16, R15, 0x9910, RZ ;  /* 0x000099100f107816 */ /* 0x020fe400000000ff */
[----:B------:R-:W-:-:S05]  /*0450*/  PRMT R18, R14, 0x9910, RZ ;  /* 0x000099100e127816 */ /* 0x000fca00000000ff */
[----:B------:R-:W1:Y:S01]  /*0460*/  LDC.U8 R17, c[0x3][R8+0x1] ;  /* 0x00c0004008117b82 */ /* 0x000e620000000000 */
[----:B0-----:R-:W-:-:S04]  /*0470*/  ISETP.NE.AND P0, PT, R16, R19, PT ;  /* 0x000000131000720c */ /* 0x001fc80003f05270 */
[----:B-1----:R-:W-:-:S13]  /*0480*/  ISETP.NE.OR P0, PT, R18, R17, P0 ;  /* 0x000000111200720c */ /* 0x002fda0000705670 */
[----:B------:R-:W-:Y:S05]  /*0490*/  @P0 BRA `(.L_x_92) ;  /* 0x00000000002c0947 */ /* 0x000fea0003800000 */
[----:B------:R-:W-:-:S13]  /*04a0*/  ISETP.GE.AND P0, PT, R0, 0x3000, PT ;  /* 0x000030000000780c */ /* 0x000fda0003f06270 */
[----:B------:R-:W-:Y:S05]  /*04b0*/  @!P0 BRA `(.L_x_93) ;  /* 0x0000000000188947 */ /* 0x000fea0003800000 */
[----:B------:R-:W2:Y:S02]  /*04c0*/  LDG.E R17, desc[UR6][R2.64] ;  /* 0x0000000602117981 */ /* 0x000ea4000c1e1900 */
[----:B--2---:R-:W-:-:S05]  /*04d0*/  VIADD R17, R17, 0x1 ;  /* 0x0000000111117836 */ /* 0x004fca0000000000 */
[----:B------:R0:W-:Y:S04]  /*04e0*/  STG.E desc[UR6][R2.64], R17 ;  /* 0x0000001102007986 */ /* 0x0001e8000c101906 */
[----:B------:R0:W5:Y:S04]  /*04f0*/  LDG.E.U8 R14, desc[UR6][R4.64] ;  /* 0x00000006040e7981 */ /* 0x000168000c1e1100 */
[----:B------:R0:W5:Y:S01]  /*0500*/  LDG.E.U8 R15, desc[UR6][R4.64+0x1] ;  /* 0x00000106040f7981 */ /* 0x000162000c1e1100 */
[----:B------:R-:W-:Y:S05]  /*0510*/  BRA `(.L_x_92) ;  /* 0x00000000000c7947 */ /* 0x000fea0003800000 */
.L_x_93:
[----:B------:R-:W0:Y:S02]  /*0520*/  LDS R17, [R6] ;  /* 0x0000000006117984 */ /* 0x000e240000000800 */
[----:B0-----:R-:W-:-:S05]  /*0530*/  VIADD R17, R17, 0x1 ;  /* 0x0000000111117836 */ /* 0x001fca0000000000 */
[----:B------:R1:W-:Y:S02]  /*0540*/  STS [R6], R17 ;  /* 0x0000001106007388 */ /* 0x0003e40000000800 */
.L_x_92:
[----:B------:R-:W-:Y:S05]  /*0550*/  BSYNC.RECONVERGENT B0 ;  /* 0x0000000000007941 */ /* 0x000fea0003800200 */
.L_x_91:
[----:B------:R-:W2:Y:S01]  /*0560*/  LDC.U8 R19, c[0x3][R8+0x1] ;  /* 0x00c0004008137b82 */ /* 0x000ea20000000000 */
[----:B-----5:R-:W-:Y:S01]  /*0570*/  PRMT R16, R15, 0x9910, RZ ;  /* 0x000099100f107816 */ /* 0x020fe200000000ff */
[----:B------:R-:W-:Y:S01]  /*0580*/  BSSY.RECONVERGENT B0, `(.L_x_94) ;  /* 0x0000013000007945 */ /* 0x000fe20003800200 */
[----:B------:R-:W-:Y:S02]  /*0590*/  PRMT R14, R14, 0x9910, RZ ;  /* 0x000099100e0e7816 */ /* 0x000fe400000000ff */
[----:B--2---:R-:W-:-:S04]  /*05a0*/  ISETP.NE.AND P0, PT, R16, R19, PT ;  /* 0x000000131000720c */ /* 0x004fc80003f05270 */
[----:B------:R-:W-:-:S13]  /*05b0*/  ISETP.NE.OR P0, PT, R14, R11, P0 ;  /* 0x0000000b0e00720c */ /* 0x000fda0000705670 */
[----:B------:R-:W-:Y:S05]  /*05c0*/  @P0 BRA `(.L_x_95) ;  /* 0x0000000000380947 */ /* 0x000fea0003800000 */
[----:B------:R-:W2:Y:S01]  /*05d0*/  LDG.E.U8 R14, desc[UR6][R4.64+0x2] ;  /* 0x00000206040e7981 */ /* 0x000ea2000c1e1100 */
[----:B01----:R-:W2:Y:S02]  /*05e0*/  LDC.U8 R17, c[0x3][R8+0x2] ;  /* 0x00c0008008117b82 */ /* 0x003ea40000000000 */
[----:B--2---:R-:W-:-:S13]  /*05f0*/  ISETP.NE.AND P0, PT, R14, R17, PT ;  /* 0x000000110e00720c */ /* 0x004fda0003f05270 */
[----:B------:R-:W-:Y:S05]  /*0600*/  @P0 BRA `(.L_x_95) ;  /* 0x0000000000280947 */ /* 0x000fea0003800000 */
[----:B------:R-:W-:-:S13]  /*0610*/  ISETP.GE.AND P0, PT, R0, 0x3000, PT ;  /* 0x000030000000780c */ /* 0x000fda0003f06270 */
[----:B------:R-:W-:Y:S05]  /*0620*/  @!P0 BRA `(.L_x_96) ;  /* 0x0000000000148947 */ /* 0x000fea0003800000 */
[----:B------:R-:W2:Y:S02]  /*0630*/  LDG.E R17, desc[UR6][R2.64] ;  /* 0x0000000602117981 */ /* 0x000ea4000c1e1900 */
[----:B--2---:R-:W-:-:S05]  /*0640*/  VIADD R17, R17, 0x1 ;  /* 0x0000000111117836 */ /* 0x004fca0000000000 */
[----:B------:R2:W-:Y:S04]  /*0650*/  STG.E desc[UR6][R2.64], R17 ;  /* 0x0000001102007986 */ /* 0x0005e8000c101906 */
[----:B------:R2:W5:Y:S01]  /*0660*/  LDG.E.U8 R15, desc[UR6][R4.64+0x1] ;  /* 0x00000106040f7981 */ /* 0x000562000c1e1100 */
[----:B------:R-:W-:Y:S05]  /*0670*/  BRA `(.L_x_95) ;  /* 0x00000000000c7947 */ /* 0x000fea0003800000 */
.L_x_96:
[----:B------:R-:W0:Y:S02]  /*0680*/  LDS R17, [R6] ;  /* 0x0000000006117984 */ /* 0x000e240000000800 */
[----:B0-----:R-:W-:-:S05]  /*0690*/  VIADD R17, R17, 0x1 ;  /* 0x0000000111117836 */ /* 0x001fca0000000000 */
[----:B------:R3:W-:Y:S02]  /*06a0*/  STS [R6], R17 ;  /* 0x0000001106007388 */ /* 0x0007e40000000800 */
.L_x_95:
[----:B------:R-:W-:Y:S05]  /*06b0*/  BSYNC.RECONVERGENT B0 ;  /* 0x0000000000007941 */ /* 0x000fea0003800200 */
.L_x_94:
[----:B-----5:R-:W-:Y:S01]  /*06c0*/  PRMT R14, R15, 0x9910, RZ ;  /* 0x000099100f0e7816 */ /* 0x020fe200000000ff */
[----:B------:R-:W-:Y:S03]  /*06d0*/  BSSY.RECONVERGENT B0, `(.L_x_97) ;  /* 0x0000013000007945 */ /* 0x000fe60003800200 */
[----:B------:R-:W-:-:S13]  /*06e0*/  ISETP.NE.AND P0, PT, R14, R11, PT ;  /* 0x0000000b0e00720c */ /* 0x000fda0003f05270 */
[----:B------:R-:W-:Y:S05]  /*06f0*/  @P0 BRA `(.L_x_98) ;  /* 0x0000000000400947 */ /* 0x000fea0003800000 */
[----:B------:R-:W4:Y:S02]  /*0700*/  LDG.E.U8 R14, desc[UR6][R4.64+0x2] ;  /* 0x00000206040e7981 */ /* 0x000f24000c1e1100 */
[----:B----4-:R-:W-:-:S13]  /*0710*/  ISETP.NE.AND P0, PT, R14, R19, PT ;  /* 0x000000130e00720c */ /* 0x010fda0003f05270 */
[----:B------:R-:W-:Y:S05]  /*0720*/  @P0 BRA `(.L_x_98) ;  /* 0x0000000000340947 */ /* 0x000fea0003800000 */
[----:B------:R-:W4:Y:S01]  /*0730*/  LDG.E.U8 R14, desc[UR6][R4.64+0x3] ;  /* 0x00000306040e7981 */ /* 0x000f22000c1e1100 */
[----:B------:R-:W4:Y:S02]  /*0740*/  LDC.U8 R15, c[0x3][R8+0x2] ;  /* 0x00c00080080f7b82 */ /* 0x000f240000000000 */
[----:B----4-:R-:W-:-:S13]  /*0750*/  ISETP.NE.AND P0, PT, R14, R15, PT ;  /* 0x0000000f0e00720c */ /* 0x010fda0003f05270 */
[----:B------:R-:W-:Y:S05]  /*0760*/  @P0 BRA `(.L_x_98) ;  /* 0x0000000000240947 */ /* 0x000fea0003800000 */
[----:B------:R-:W-:-:S13]  /*0770*/  ISETP.GE.AND P0, PT, R0, 0x3000, PT ;  /* 0x000030000000780c */ /* 0x000fda0003f06270 */
[----:B------:R-:W-:Y:S05]  /*0780*/  @!P0 BRA `(.L_x_99) ;  /* 0x0000000000108947 */ /* 0x000fea0003800000 */
[----:B------:R-:W4:Y:S02]  /*0790*/  LDG.E R15, desc[UR6][R2.64] ;  /* 0x00000006020f7981 */ /* 0x000f24000c1e1900 */
[----:B----4-:R-:W-:-:S05]  /*07a0*/  VIADD R15, R15, 0x1 ;  /* 0x000000010f0f7836 */ /* 0x010fca0000000000 */
[----:B------:R4:W-:Y:S01]  /*07b0*/  STG.E desc[UR6][R2.64], R15 ;  /* 0x0000000f02007986 */ /* 0x0009e2000c101906 */
[----:B------:R-:W-:Y:S05]  /*07c0*/  BRA `(.L_x_98) ;  /* 0x00000000000c7947 */ /* 0x000fea0003800000 */
.L_x_99:
[----:B------:R-:W4:Y:S02]  /*07d0*/  LDS R15, [R6] ;  /* 0x00000000060f7984 */ /* 0x000f240000000800 */
[----:B----4-:R-:W-:-:S05]  /*07e0*/  VIADD R15, R15, 0x1 ;  /* 0x000000010f0f7836 */ /* 0x010fca0000000000 */
[----:B------:R4:W-:Y:S02]  /*07f0*/  STS [R6], R15 ;  /* 0x0000000f06007388 */ /* 0x0009e40000000800 */
.L_x_98:
[----:B------:R-:W-:Y:S05]  /*0800*/  BSYNC.RECONVERGENT B0 ;  /* 0x0000000000007941 */ /* 0x000fea0003800200 */
.L_x_97:
[----:B0-2---:R-:W-:-:S05]  /*0810*/  IADD3 R4, P0, PT, R4, 0x4, RZ ;  /* 0x0000000404047810 */ /* 0x005fca0007f1e0ff */
[----:B------:R-:W-:Y:S01]  /*0820*/  IMAD.X R5, RZ, RZ, R5, P0 ;  /* 0x000000ffff057224 */ /* 0x000fe200000e0605 */
[----:B------:R-:W-:Y:S07]  /*0830*/  @P1 BRA `(.L_x_100) ;  /* 0xfffffff800881947 */ /* 0x000fee000383ffff */
.L_x_88:
[----:B------:R-:W-:-:S13]  /*0840*/  ISETP.NE.AND P0, PT, R10, RZ, PT ;  /* 0x000000ff0a00720c */ /* 0x000fda0003f05270 */
[----:B------:R-:W-:Y:S05]  /*0850*/  @!P0 BRA `(.L_x_87) ;  /* 0x0000000000888947 */ /* 0x000fea0003800000 */
[----:B------:R0:W2:Y:S01]  /*0860*/  LDC.U8 R14, c[0x3][R8] ;  /* 0x00c00000080e7b82 */ /* 0x0000a20000000000 */
[----:B------:R-:W5:Y:S01]  /*0870*/  LDCU.64 UR4, c[0x0][0x380] ;  /* 0x00007000ff0477ac */ /* 0x000f620008000a00 */
[----:B------:R-:W-:Y:S01]  /*0880*/  IMAD.MOV R10, RZ, RZ, -R10 ;  /* 0x000000ffff0a7224 */ /* 0x000fe200078e0a0a */
[----:B-----5:R-:W-:-:S04]  /*0890*/  IADD3 R4, P0, P1, R7, UR4, R12 ;  /* 0x0000000407047c10 */ /* 0x020fc8000f91e00c */
[----:B------:R-:W-:Y:S02]  /*08a0*/  IADD3 R4, P2, PT, R4, 0x2, RZ ;  /* 0x0000000204047810 */ /* 0x000fe40007f5e0ff */
[----:B------:R-:W-:-:S05]  /*08b0*/  IADD3.X R5, PT, PT, R9, UR5, RZ, P0, P1 ;  /* 0x0000000509057c10 */ /* 0x000fca00087e24ff */
[----:B0-----:R-:W-:-:S07]  /*08c0*/  IMAD.X R5, RZ, RZ, R5, P2 ;  /* 0x000000ffff057224 */ /* 0x001fce00010e0605 */
.L_x_104:
[----:B0-2---:R-:W2:Y:S01]  /*08d0*/  LDG.E.U8 R7, desc[UR6][R4.64+-0x2] ;  /* 0xfffffe0604077981 */ /* 0x005ea2000c1e1100 */
[----:B------:R-:W-:Y:S01]  /*08e0*/  VIADD R10, R10, 0x1 ;  /* 0x000000010a0a7836 */ /* 0x000fe20000000000 */
[----:B------:R-:W-:Y:S04]  /*08f0*/  BSSY.RECONVERGENT B0, `(.L_x_101) ;  /* 0x0000015000007945 */ /* 0x000fe80003800200 */
[----:B------:R-:W-:Y:S02]  /*0900*/  ISETP.NE.AND P0, PT, R10, RZ, PT ;  /* 0x000000ff0a00720c */ /* 0x000fe40003f05270 */
[----:B--2---:R-:W-:-:S13]  /*0910*/  ISETP.NE.AND P1, PT, R7, R14, PT ;  /* 0x0000000e0700720c */ /* 0x004fda0003f25270 */
[----:B------:R-:W-:Y:S05]  /*0920*/  @P1 BRA `(.L_x_102) ;  /* 0x0000000000441947 */ /* 0x000fea0003800000 */
        /* <DEDUP_REMOVED lines=8> */
[----:B------:R-:W-:-:S13]  /*09b0*/  ISETP.GE.AND P1, PT, R0, 0x3000, PT ;  /* 0x000030000000780c */ /* 0x000fda0003f26270 */
[----:B------:R-:W-:Y:S05]  /*09c0*/  @!P1 BRA `(.L_x_103) ;  /* 0x0000000000109947 */ /* 0x000fea0003800000 */
[----:B------:R-:W2:Y:S02]  /*09d0*/  LDG.E R7, desc[UR6][R2.64] ;  /* 0x0000000602077981 */ /* 0x000ea4000c1e1900 */
[----:B--2---:R-:W-:-:S05]  /*09e0*/  VIADD R7, R7, 0x1 ;  /* 0x0000000107077836 */ /* 0x004fca0000000000 */
[----:B------:R0:W-:Y:S01]  /*09f0*/  STG.E desc[UR6][R2.64], R7 ;  /* 0x0000000702007986 */ /* 0x0001e2000c101906 */
[----:B------:R-:W-:Y:S05]  /*0a00*/  BRA `(.L_x_102) ;  /* 0x00000000000c7947 */ /* 0x000fea0003800000 */
.L_x_103:
[----:B------:R-:W0:Y:S02]  /*0a10*/  LDS R7, [R6] ;  /* 0x0000000006077984 */ /* 0x000e240000000800 */
[----:B0-----:R-:W-:-:S05]  /*0a20*/  VIADD R7, R7, 0x1 ;  /* 0x0000000107077836 */ /* 0x001fca0000000000 */
[----:B------:R2:W-:Y:S02]  /*0a30*/  STS [R6], R7 ;  /* 0x0000000706007388 */ /* 0x0005e40000000800 */
.L_x_102:
[----:B------:R-:W-:Y:S05]  /*0a40*/  BSYNC.RECONVERGENT B0 ;  /* 0x0000000000007941 */ /* 0x000fea0003800200 */
.L_x_101:
[----:B------:R-:W-:-:S05]  /*0a50*/  IADD3 R4, P1, PT, R4, 0x1, RZ ;  /* 0x0000000104047810 */ /* 0x000fca0007f3e0ff */
[----:B------:R-:W-:Y:S01]  /*0a60*/  IMAD.X R5, RZ, RZ, R5, P1 ;  /* 0x000000ffff057224 */ /* 0x000fe200008e0605 */
[----:B------:R-:W-:Y:S07]  /*0a70*/  @P0 BRA `(.L_x_104) ;  /* 0xfffffffc00940947 */ /* 0x000fee000383ffff */
.L_x_87:
[----:B------:R-:W-:Y:S01]  /*0a80*/  BAR.SYNC.DEFER_BLOCKING 0x0 ;  /* 0x0000000000007b1d */ /* 0x000fe20000010000 */
[----:B------:R-:W-:-:S13]  /*0a90*/  ISETP.GT.AND P0, PT, R0, 0x2fff, PT ;  /* 0x00002fff0000780c */ /* 0x000fda0003f04270 */
[----:B------:R-:W-:Y:S05]  /*0aa0*/  @P0 EXIT ;  /* 0x000000000000094d */ /* 0x000fea0003800000 */
[----:B------:R-:W5:Y:S01]  /*0ab0*/  LDS R5, [R6] ;  /* 0x0000000006057984 */ /* 0x000f620000000800 */
[----:B0---4-:R-:W0:Y:S02]  /*0ac0*/  LDC.64 R2, c[0x0][0x398] ;  /* 0x0000e600ff027b82 */ /* 0x011e240000000a00 */
[----:B0-----:R-:W-:-:S05]  /*0ad0*/  IMAD.WIDE R2, R0, 0x4, R2 ;  /* 0x0000000400027825 */ /* 0x001fca00078e0202 */
[----:B-----5:R-:W-:Y:S01]  /*0ae0*/  STG.E desc[UR6][R2.64], R5 ;  /* 0x0000000502007986 */ /* 0x020fe2000c101906 */
[----:B------:R-:W-:Y:S05]  /*0af0*/  EXIT ;  /* 0x000000000000794d */ /* 0x000fea0003800000 */
.L_x_105:
        /* <DEDUP_REMOVED lines=16> */
.L_x_110:


//--------------------- .nv.shared._Z9minKmeresPiS_ii --------------------------
	.section	.nv.shared._Z9minKmeresPiS_ii,"aw",@nobits
	.sectionflags	@""
	.align	16
.nv.shared._Z9minKmeresPiS_ii:
	.zero		1280


//--------------------- .nv.shared.reserved.0     --------------------------
	.section	.nv.shared.reserved.0,"aw",@nobits
	.weak		__nv_reservedSMEM_offset_0_alias
	.size		__nv_reservedSMEM_offset_0_alias, 0, 64
	.other		__nv_reservedSMEM_offset_0_alias,@"STO_CUDA_RESERVED_SHARED STV_DEFAULT"
__nv_reservedSMEM_offset_0_alias:
	.zero		0
	.zero		64


//--------------------- .nv.global                --------------------------
	.section	.nv.global,"aw",@nobits
.nv.global:
	.type		$str,@object
	.size		$str,(.L_1 - $str)
$str:
	.zero		1
.L_1:


//--------------------- .nv.shared._Z12minKmereDistPiPfii --------------------------
	.section	.nv.shared._Z12minKmereDistPiPfii,"aw",@nobits
	.sectionflags	@""
	.align	16
.nv.shared._Z12minKmereDistPiPfii:
	.zero		1536


//--------------------- .nv.shared._Z11parallelSumPfii --------------------------
	.section	.nv.shared._Z11parallelSumPfii,"aw",@nobits
	.sectionflags	@""
	.align	16
.nv.shared._Z11parallelSumPfii:
	.zero		1280


//--------------------- .nv.shared._Z32sumKmereCoincidencesGlobalMemoryPcPijS0_ --------------------------
	.section	.nv.shared._Z32sumKmereCoincidencesGlobalMemoryPcPijS0_,"aw",@nobits
	.sectionflags	@""
	.align	16
	.zero		1024


//--------------------- .nv.shared._Z20sumKmereCoincidencesPcPijS0_ --------------------------
	.section	.nv.shared._Z20sumKmereCoincidencesPcPijS0_,"aw",@nobits
	.sectionflags	@""
	.align	16
	.zero		1024


//--------------------- .nv.constant0._Z9minKmeresPiS_ii --------------------------
	.section	.nv.constant0._Z9minKmeresPiS_ii,"a",@progbits
	.sectionflags	@""
	.align	4
.nv.constant0._Z9minKmeresPiS_ii:
	.zero		920


//--------------------- .nv.constant0._Z12minKmereDistPiPfii --------------------------
	.section	.nv.constant0._Z12minKmereDistPiPfii,"a",@progbits
	.sectionflags	@""
	.align	4
.nv.constant0._Z12minKmereDistPiPfii:
	.zero		920


//--------------------- .nv.constant0._Z11parallelSumPfii --------------------------
	.section	.nv.constant0._Z11parallelSumPfii,"a",@progbits
	.sectionflags	@""
	.align	4
.nv.constant0._Z11parallelSumPfii:
	.zero		912


//--------------------- .nv.constant0._Z32sumKmereCoincidencesGlobalMemoryPcPijS0_ --------------------------
	.section	.nv.constant0._Z32sumKmereCoincidencesGlobalMemoryPcPijS0_,"a",@progbits
	.sectionflags	@""
	.align	4
.nv.constant0._Z32sumKmereCoincidencesGlobalMemoryPcPijS0_:
	.zero		928


//--------------------- .nv.constant0._Z20sumKmereCoincidencesPcPijS0_ --------------------------
	.section	.nv.constant0._Z20sumKmereCoincidencesPcPijS0_,"a",@progbits
	.sectionflags	@""
	.align	4
.nv.constant0._Z20sumKmereCoincidencesPcPijS0_:
	.zero		928


//--------------------- SYMBOLS --------------------------

	.type		.nv.reservedSmem.offset0,@object
	.size		.nv.reservedSmem.offset0,0x4
	.type		.nv.reservedSmem.cap,@object
	.size		.nv.reservedSmem.cap,0x4
	.type		vprintf,@function
